//
// Generated by NVIDIA NVVM Compiler
//
// Compiler Build ID: CL-36424714
// Cuda compilation tools, release 13.0, V13.0.88
// Based on NVVM 20.0.0
//

.version 9.0
.target sm_100
.address_size 64

	// .globl	cfo_batch_f32

.visible .entry cfo_batch_f32(
	.param .u64 .ptr .align 1 cfo_batch_f32_param_0,
	.param .u64 .ptr .align 1 cfo_batch_f32_param_1,
	.param .u64 .ptr .align 1 cfo_batch_f32_param_2,
	.param .u32 cfo_batch_f32_param_3,
	.param .u32 cfo_batch_f32_param_4,
	.param .u64 .ptr .align 1 cfo_batch_f32_param_5,
	.param .u64 .ptr .align 1 cfo_batch_f32_param_6,
	.param .u32 cfo_batch_f32_param_7,
	.param .u64 .ptr .align 1 cfo_batch_f32_param_8
)
{
	.reg .pred 	%p<9>;
	.reg .b32 	%r<26>;
	.reg .b32 	%f<14>;
	.reg .b64 	%rd<30>;
	.reg .b64 	%fd<29>;

	ld.param.u32 	%r10, [cfo_batch_f32_param_3];
	ld.param.u32 	%r11, [cfo_batch_f32_param_4];
	ld.param.u64 	%rd7, [cfo_batch_f32_param_5];
	ld.param.u64 	%rd8, [cfo_batch_f32_param_6];
	ld.param.u32 	%r12, [cfo_batch_f32_param_7];
	mov.u32 	%r1, %ctaid.y;
	setp.ge.s32 	%p1, %r1, %r12;
	@%p1 bra 	$L__BB0_8;
	cvta.to.global.u64 	%rd10, %rd7;
	cvta.to.global.u64 	%rd11, %rd8;
	mul.wide.u32 	%rd12, %r1, 4;
	add.s64 	%rd13, %rd10, %rd12;
	ld.global.nc.u32 	%r2, [%rd13];
	add.s64 	%rd14, %rd11, %rd12;
	ld.global.nc.f32 	%f1, [%rd14];
	setp.lt.s32 	%p2, %r2, 1;
	@%p2 bra 	$L__BB0_8;
	add.s32 	%r3, %r2, %r11;
	cvt.rn.f64.u32 	%fd1, %r2;
	add.s32 	%r13, %r2, %r2;
	mad.lo.s32 	%r14, %r2, %r2, %r2;
	cvt.rn.f64.u32 	%fd7, %r14;
	mul.f64 	%fd2, %fd7, 0d3FE0000000000000;
	mad.lo.s32 	%r15, %r14, %r13, %r14;
	cvt.rn.f64.u32 	%fd8, %r15;
	div.rn.f64 	%fd9, %fd8, 0d4018000000000000;
	mul.f64 	%fd10, %fd9, %fd1;
	mul.f64 	%fd11, %fd2, %fd2;
	sub.f64 	%fd3, %fd10, %fd11;
	mov.u32 	%r16, %ctaid.x;
	mov.u32 	%r4, %ntid.x;
	mov.u32 	%r17, %tid.x;
	mad.lo.s32 	%r25, %r16, %r4, %r17;
	setp.ge.s32 	%p3, %r25, %r10;
	@%p3 bra 	$L__BB0_8;
	ld.param.u64 	%rd29, [cfo_batch_f32_param_8];
	ld.param.u64 	%rd28, [cfo_batch_f32_param_2];
	ld.param.u64 	%rd27, [cfo_batch_f32_param_1];
	cvta.to.global.u64 	%rd1, %rd28;
	cvta.to.global.u64 	%rd2, %rd27;
	cvta.to.global.u64 	%rd3, %rd29;
	mov.u32 	%r18, %nctaid.x;
	mul.lo.s32 	%r6, %r18, %r4;
	add.s32 	%r19, %r2, -1;
	cvt.rn.f64.u32 	%fd12, %r19;
	mul.f64 	%fd4, %fd12, 0d3FE0000000000000;
	rcp.rn.f64 	%fd5, %fd3;
	mul.lo.s32 	%r7, %r10, %r1;
$L__BB0_4:
	add.s32 	%r20, %r3, -1;
	setp.lt.s32 	%p4, %r25, %r20;
	mov.f32 	%f13, 0f7FFFFFFF;
	@%p4 bra 	$L__BB0_7;
	ld.param.u64 	%rd26, [cfo_batch_f32_param_0];
	sub.s32 	%r21, %r25, %r3;
	add.s32 	%r22, %r21, 1;
	mul.wide.s32 	%rd15, %r25, 8;
	add.s64 	%rd16, %rd2, %rd15;
	ld.global.nc.f64 	%fd13, [%rd16+8];
	add.s32 	%r23, %r22, %r11;
	mul.wide.s32 	%rd17, %r23, 8;
	add.s64 	%rd18, %rd2, %rd17;
	ld.global.nc.f64 	%fd14, [%rd18];
	sub.f64 	%fd15, %fd13, %fd14;
	add.s64 	%rd19, %rd1, %rd15;
	ld.global.nc.f64 	%fd16, [%rd19+8];
	add.s64 	%rd20, %rd1, %rd17;
	ld.global.nc.f64 	%fd17, [%rd20];
	sub.f64 	%fd18, %fd16, %fd17;
	cvt.rn.f64.s32 	%fd19, %r22;
	mul.f64 	%fd20, %fd15, %fd19;
	sub.f64 	%fd21, %fd18, %fd20;
	mul.f64 	%fd22, %fd21, %fd1;
	mul.f64 	%fd23, %fd2, %fd15;
	sub.f64 	%fd24, %fd22, %fd23;
	mul.f64 	%fd25, %fd5, %fd24;
	div.rn.f64 	%fd26, %fd15, %fd1;
	fma.rn.f64 	%fd6, %fd4, %fd25, %fd26;
	cvta.to.global.u64 	%rd21, %rd26;
	mul.wide.s32 	%rd22, %r25, 4;
	add.s64 	%rd23, %rd21, %rd22;
	ld.global.nc.f32 	%f7, [%rd23];
	abs.f32 	%f8, %f7;
	setp.nan.f32 	%p5, %f8, %f8;
	setp.eq.f32 	%p6, %f7, 0f00000000;
	or.pred  	%p7, %p5, %p6;
	@%p7 bra 	$L__BB0_7;
	cvt.f64.f32 	%fd27, %f7;
	div.rn.f64 	%fd28, %fd6, %fd27;
	cvt.rn.f32.f64 	%f9, %fd28;
	mov.f32 	%f10, 0f3F800000;
	sub.f32 	%f11, %f10, %f9;
	mul.f32 	%f13, %f1, %f11;
$L__BB0_7:
	add.s32 	%r24, %r25, %r7;
	mul.wide.s32 	%rd24, %r24, 4;
	add.s64 	%rd25, %rd3, %rd24;
	st.global.f32 	[%rd25], %f13;
	add.s32 	%r25, %r25, %r6;
	setp.lt.s32 	%p8, %r25, %r10;
	@%p8 bra 	$L__BB0_4;
$L__BB0_8:
	ret;

}
	// .globl	cfo_many_series_one_param_time_major_f32
.visible .entry cfo_many_series_one_param_time_major_f32(
	.param .u64 .ptr .align 1 cfo_many_series_one_param_time_major_f32_param_0,
	.param .u64 .ptr .align 1 cfo_many_series_one_param_time_major_f32_param_1,
	.param .u64 .ptr .align 1 cfo_many_series_one_param_time_major_f32_param_2,
	.param .u64 .ptr .align 1 cfo_many_series_one_param_time_major_f32_param_3,
	.param .u32 cfo_many_series_one_param_time_major_f32_param_4,
	.param .u32 cfo_many_series_one_param_time_major_f32_param_5,
	.param .u32 cfo_many_series_one_param_time_major_f32_param_6,
	.param .f32 cfo_many_series_one_param_time_major_f32_param_7,
	.param .u64 .ptr .align 1 cfo_many_series_one_param_time_major_f32_param_8
)
{
	.reg .pred 	%p<11>;
	.reg .b32 	%r<30>;
	.reg .b32 	%f<15>;
	.reg .b64 	%rd<27>;
	.reg .b64 	%fd<29>;

	ld.param.u64 	%rd7, [cfo_many_series_one_param_time_major_f32_param_3];
	ld.param.u32 	%r9, [cfo_many_series_one_param_time_major_f32_param_4];
	ld.param.u32 	%r10, [cfo_many_series_one_param_time_major_f32_param_5];
	ld.param.u32 	%r11, [cfo_many_series_one_param_time_major_f32_param_6];
	mov.u32 	%r12, %ctaid.y;
	mov.u32 	%r13, %ntid.y;
	mov.u32 	%r14, %tid.y;
	mad.lo.s32 	%r1, %r12, %r13, %r14;
	mov.u32 	%r15, %ctaid.x;
	mov.u32 	%r2, %ntid.x;
	mov.u32 	%r16, %tid.x;
	mad.lo.s32 	%r29, %r15, %r2, %r16;
	setp.ge.s32 	%p1, %r1, %r9;
	@%p1 bra 	$L__BB1_8;
	cvta.to.global.u64 	%rd9, %rd7;
	mul.wide.u32 	%rd10, %r1, 4;
	add.s64 	%rd11, %rd9, %rd10;
	ld.global.nc.u32 	%r4, [%rd11];
	setp.lt.s32 	%p2, %r4, 0;
	setp.ge.s32 	%p3, %r4, %r10;
	or.pred  	%p4, %p2, %p3;
	@%p4 bra 	$L__BB1_8;
	add.s32 	%r5, %r4, %r11;
	cvt.rn.f64.s32 	%fd1, %r11;
	add.s32 	%r17, %r11, %r11;
	mad.lo.s32 	%r18, %r11, %r11, %r11;
	cvt.rn.f64.s32 	%fd7, %r18;
	mul.f64 	%fd2, %fd7, 0d3FE0000000000000;
	mad.lo.s32 	%r19, %r18, %r17, %r18;
	cvt.rn.f64.s32 	%fd8, %r19;
	div.rn.f64 	%fd9, %fd8, 0d4018000000000000;
	mul.f64 	%fd10, %fd9, %fd1;
	mul.f64 	%fd11, %fd2, %fd2;
	sub.f64 	%fd3, %fd10, %fd11;
	setp.ge.s32 	%p5, %r29, %r10;
	@%p5 bra 	$L__BB1_8;
	ld.param.u64 	%rd26, [cfo_many_series_one_param_time_major_f32_param_8];
	ld.param.u64 	%rd25, [cfo_many_series_one_param_time_major_f32_param_2];
	ld.param.u64 	%rd24, [cfo_many_series_one_param_time_major_f32_param_1];
	cvta.to.global.u64 	%rd1, %rd25;
	cvta.to.global.u64 	%rd2, %rd24;
	cvta.to.global.u64 	%rd3, %rd26;
	mov.u32 	%r20, %nctaid.x;
	mul.lo.s32 	%r6, %r20, %r2;
	add.f64 	%fd12, %fd1, 0dBFF0000000000000;
	mul.f64 	%fd4, %fd12, 0d3FE0000000000000;
	rcp.rn.f64 	%fd5, %fd3;
$L__BB1_4:
	add.s32 	%r21, %r5, -1;
	setp.lt.s32 	%p6, %r29, %r21;
	mov.f32 	%f14, 0f7FFFFFFF;
	@%p6 bra 	$L__BB1_7;
	ld.param.u64 	%rd23, [cfo_many_series_one_param_time_major_f32_param_0];
	sub.s32 	%r22, %r29, %r5;
	add.s32 	%r23, %r22, 1;
	mad.lo.s32 	%r24, %r29, %r9, %r1;
	sub.s32 	%r25, %r29, %r11;
	mad.lo.s32 	%r26, %r25, %r9, %r1;
	add.s32 	%r27, %r26, 1;
	mul.wide.s32 	%rd12, %r24, 8;
	add.s64 	%rd13, %rd2, %rd12;
	ld.global.nc.f64 	%fd13, [%rd13+8];
	mul.wide.s32 	%rd14, %r27, 8;
	add.s64 	%rd15, %rd2, %rd14;
	ld.global.nc.f64 	%fd14, [%rd15];
	sub.f64 	%fd15, %fd13, %fd14;
	add.s64 	%rd16, %rd1, %rd12;
	ld.global.nc.f64 	%fd16, [%rd16+8];
	add.s64 	%rd17, %rd1, %rd14;
	ld.global.nc.f64 	%fd17, [%rd17];
	sub.f64 	%fd18, %fd16, %fd17;
	cvt.rn.f64.s32 	%fd19, %r23;
	mul.f64 	%fd20, %fd15, %fd19;
	sub.f64 	%fd21, %fd18, %fd20;
	mul.f64 	%fd22, %fd21, %fd1;
	mul.f64 	%fd23, %fd2, %fd15;
	sub.f64 	%fd24, %fd22, %fd23;
	mul.f64 	%fd25, %fd5, %fd24;
	div.rn.f64 	%fd26, %fd15, %fd1;
	fma.rn.f64 	%fd6, %fd4, %fd25, %fd26;
	cvta.to.global.u64 	%rd18, %rd23;
	mul.wide.s32 	%rd19, %r24, 4;
	add.s64 	%rd20, %rd18, %rd19;
	ld.global.nc.f32 	%f7, [%rd20];
	abs.f32 	%f8, %f7;
	setp.nan.f32 	%p7, %f8, %f8;
	setp.eq.f32 	%p8, %f7, 0f00000000;
	or.pred  	%p9, %p7, %p8;
	@%p9 bra 	$L__BB1_7;
	ld.param.f32 	%f12, [cfo_many_series_one_param_time_major_f32_param_7];
	cvt.f64.f32 	%fd27, %f7;
	div.rn.f64 	%fd28, %fd6, %fd27;
	cvt.rn.f32.f64 	%f9, %fd28;
	mov.f32 	%f10, 0f3F800000;
	sub.f32 	%f11, %f10, %f9;
	mul.f32 	%f14, %f12, %f11;
$L__BB1_7:
	mad.lo.s32 	%r28, %r29, %r9, %r1;
	mul.wide.s32 	%rd21, %r28, 4;
	add.s64 	%rd22, %rd3, %rd21;
	st.global.f32 	[%rd22], %f14;
	add.s32 	%r29, %r29, %r6;
	setp.lt.s32 	%p10, %r29, %r10;
	@%p10 bra 	$L__BB1_4;
$L__BB1_8:
	ret;

}


// ===== COMPILED SASS (sm_100) =====

	.target	sm_100

	.elftype	@"ET_EXEC"


//--------------------- .note.nv.tkinfo           --------------------------
	.section	.note.nv.tkinfo,"",@"SHT_NOTE"
	.sectionflags	@"SHF_NOTE_NV_TKINFO"
	.tkinfo
        /*0018*/ 	.word	0x00000002
        /*0030*/ 	.string	""
        /*0030*/ 	.string	"ptxas"
        /*0030*/ 	.string	"Cuda compilation tools, release 13.0, V13.0.88"
        /*0030*/ 	.string	"Build cuda_13.0.r13.0/compiler.36424714_0"
        /*0030*/ 	.string	"-arch sm_100 -m 64 "



//--------------------- .note.nv.cuinfo           --------------------------
	.section	.note.nv.cuinfo,"",@"SHT_NOTE"
	.sectionflags	@"SHF_NOTE_NV_CUINFO"
        /*0018*/ 	.short	0x0002
        /*001a*/ 	.short	0x0064
        /*001c*/ 	.short	0x0082
	.zero		2


//--------------------- .nv.info                  --------------------------
	.section	.nv.info,"",@"SHT_CUDA_INFO"
	.align	4


	//----- nvinfo : EIATTR_REGCOUNT
	.align		4
        /*0000*/ 	.byte	0x04, 0x2f
        /*0002*/ 	.short	(.L_1 - .L_0)
	.align		4
.L_0:
        /*0004*/ 	.word	index@(cfo_batch_f32)
        /*0008*/ 	.word	0x00000029


	//----- nvinfo : EIATTR_FRAME_SIZE
	.align		4
.L_1:
        /*000c*/ 	.byte	0x04, 0x11
        /*000e*/ 	.short	(.L_3 - .L_2)
	.align		4
.L_2:
        /*0010*/ 	.word	index@($__internal_3_$__cuda_sm20_div_rn_f64_full)
        /*0014*/ 	.word	0x00000000


	//----- nvinfo : EIATTR_FRAME_SIZE
	.align		4
.L_3:
        /*0018*/ 	.byte	0x04, 0x11
        /*001a*/ 	.short	(.L_5 - .L_4)
	.align		4
.L_4:
        /*001c*/ 	.word	index@($__internal_2_$__cuda_sm20_dblrcp_rn_slowpath_v3)
        /*0020*/ 	.word	0x00000000


	//----- nvinfo : EIATTR_FRAME_SIZE
	.align		4
.L_5:
        /*0024*/ 	.byte	0x04, 0x11
        /*0026*/ 	.short	(.L_7 - .L_6)
	.align		4
.L_6:
        /*0028*/ 	.word	index@(cfo_batch_f32)
        /*002c*/ 	.word	0x00000000


	//----- nvinfo : EIATTR_REGCOUNT
	.align		4
.L_7:
        /*0030*/ 	.byte	0x04, 0x2f
        /*0032*/ 	.short	(.L_9 - .L_8)
	.align		4
.L_8:
        /*0034*/ 	.word	index@(cfo_many_series_one_param_time_major_f32)
        /*0038*/ 	.word	0x00000026


	//----- nvinfo : EIATTR_FRAME_SIZE
	.align		4
.L_9:
        /*003c*/ 	.byte	0x04, 0x11
        /*003e*/ 	.short	(.L_11 - .L_10)
	.align		4
.L_10:
        /*0040*/ 	.word	index@($__internal_1_$__cuda_sm20_div_rn_f64_full)
        /*0044*/ 	.word	0x00000000


	//----- nvinfo : EIATTR_FRAME_SIZE
	.align		4
.L_11:
        /*0048*/ 	.byte	0x04, 0x11
        /*004a*/ 	.short	(.L_13 - .L_12)
	.align		4
.L_12:
        /*004c*/ 	.word	index@($__internal_0_$__cuda_sm20_dblrcp_rn_slowpath_v3)
        /*0050*/ 	.word	0x00000000


	//----- nvinfo : EIATTR_FRAME_SIZE
	.align		4
.L_13:
        /*0054*/ 	.byte	0x04, 0x11
        /*0056*/ 	.short	(.L_15 - .L_14)
	.align		4
.L_14:
        /*0058*/ 	.word	index@(cfo_many_series_one_param_time_major_f32)
        /*005c*/ 	.word	0x00000000


	//----- nvinfo : EIATTR_MIN_STACK_SIZE
	.align		4
.L_15:
        /*0060*/ 	.byte	0x04, 0x12
        /*0062*/ 	.short	(.L_17 - .L_16)
	.align		4
.L_16:
        /*0064*/ 	.word	index@(cfo_many_series_one_param_time_major_f32)
        /*0068*/ 	.word	0x00000000


	//----- nvinfo : EIATTR_MIN_STACK_SIZE
	.align		4
.L_17:
        /*006c*/ 	.byte	0x04, 0x12
        /*006e*/ 	.short	(.L_19 - .L_18)
	.align		4
.L_18:
        /*0070*/ 	.word	index@(cfo_batch_f32)
        /*0074*/ 	.word	0x00000000
.L_19:


//--------------------- .nv.compat                --------------------------
	.section	.nv.compat,"",@"SHT_CUDA_COMPAT_INFO"
	.align	4
        /*0000*/ 	.byte	0x02, 0x09, 0x00, 0x00, 0x02, 0x02, 0x01, 0x00, 0x02, 0x05, 0x05, 0x00, 0x03, 0x07, 0x01, 0x01
        /*0010*/ 	.byte	0x02, 0x03, 0x00, 0x00, 0x02, 0x06, 0x01, 0x00, 0x04, 0x0b, 0x08, 0x00, 0x01, 0x00, 0x00, 0x00
        /*0020*/ 	.byte	0x00, 0x00, 0x00, 0x00


//--------------------- .nv.info.cfo_many_series_one_param_time_major_f32 --------------------------
	.section	.nv.info.cfo_many_series_one_param_time_major_f32,"",@"SHT_CUDA_INFO"
	.sectionflags	@""
	.align	4


	//----- nvinfo : EIATTR_CUDA_API_VERSION
	.align		4
        /*0000*/ 	.byte	0x04, 0x37
        /*0002*/ 	.short	(.L_21 - .L_20)
.L_20:
        /*0004*/ 	.word	0x00000082


	//----- nvinfo : EIATTR_KPARAM_INFO
	.align		4
.L_21:
        /*0008*/ 	.byte	0x04, 0x17
        /*000a*/ 	.short	(.L_23 - .L_22)
.L_22:
        /*000c*/ 	.word	0x00000000
        /*0010*/ 	.short	0x0008
        /*0012*/ 	.short	0x0030
        /*0014*/ 	.byte	0x00, 0xf5, 0x21, 0x00


	//----- nvinfo : EIATTR_KPARAM_INFO
	.align		4
.L_23:
        /*0018*/ 	.byte	0x04, 0x17
        /*001a*/ 	.short	(.L_25 - .L_24)
.L_24:
        /*001c*/ 	.word	0x00000000
        /*0020*/ 	.short	0x0007
        /*0022*/ 	.short	0x002c
        /*0024*/ 	.byte	0x00, 0xf0, 0x11, 0x00


	//----- nvinfo : EIATTR_KPARAM_INFO
	.align		4
.L_25:
        /*0028*/ 	.byte	0x04, 0x17
        /*002a*/ 	.short	(.L_27 - .L_26)
.L_26:
        /*002c*/ 	.word	0x00000000
        /*0030*/ 	.short	0x0006
        /*0032*/ 	.short	0x0028
        /*0034*/ 	.byte	0x00, 0xf0, 0x11, 0x00


	//----- nvinfo : EIATTR_KPARAM_INFO
	.align		4
.L_27:
        /*0038*/ 	.byte	0x04, 0x17
        /*003a*/ 	.short	(.L_29 - .L_28)
.L_28:
        /*003c*/ 	.word	0x00000000
        /*0040*/ 	.short	0x0005
        /*0042*/ 	.short	0x0024
        /*0044*/ 	.byte	0x00, 0xf0, 0x11, 0x00


	//----- nvinfo : EIATTR_KPARAM_INFO
	.align		4
.L_29:
        /*0048*/ 	.byte	0x04, 0x17
        /*004a*/ 	.short	(.L_31 - .L_30)
.L_30:
        /*004c*/ 	.word	0x00000000
        /*0050*/ 	.short	0x0004
        /*0052*/ 	.short	0x0020
        /*0054*/ 	.byte	0x00, 0xf0, 0x11, 0x00


	//----- nvinfo : EIATTR_KPARAM_INFO
	.align		4
.L_31:
        /*0058*/ 	.byte	0x04, 0x17
        /*005a*/ 	.short	(.L_33 - .L_32)
.L_32:
        /*005c*/ 	.word	0x00000000
        /*0060*/ 	.short	0x0003
        /*0062*/ 	.short	0x0018
        /*0064*/ 	.byte	0x00, 0xf5, 0x21, 0x00


	//----- nvinfo : EIATTR_KPARAM_INFO
	.align		4
.L_33:
        /*0068*/ 	.byte	0x04, 0x17
        /*006a*/ 	.short	(.L_35 - .L_34)
.L_34:
        /*006c*/ 	.word	0x00000000
        /*0070*/ 	.short	0x0002
        /*0072*/ 	.short	0x0010
        /*0074*/ 	.byte	0x00, 0xf5, 0x21, 0x00


	//----- nvinfo : EIATTR_KPARAM_INFO
	.align		4
.L_35:
        /*0078*/ 	.byte	0x04, 0x17
        /*007a*/ 	.short	(.L_37 - .L_36)
.L_36:
        /*007c*/ 	.word	0x00000000
        /*0080*/ 	.short	0x0001
        /*0082*/ 	.short	0x0008
        /*0084*/ 	.byte	0x00, 0xf5, 0x21, 0x00


	//----- nvinfo : EIATTR_KPARAM_INFO
	.align		4
.L_37:
        /*0088*/ 	.byte	0x04, 0x17
        /*008a*/ 	.short	(.L_39 - .L_38)
.L_38:
        /*008c*/ 	.word	0x00000000
        /*0090*/ 	.short	0x0000
        /*0092*/ 	.short	0x0000
        /*0094*/ 	.byte	0x00, 0xf5, 0x21, 0x00


	//----- nvinfo : EIATTR_SPARSE_MMA_MASK
	.align		4
.L_39:
        /*0098*/ 	.byte	0x03, 0x50
        /*009a*/ 	.short	0x0000


	//----- nvinfo : EIATTR_MAXREG_COUNT
	.align		4
        /*009c*/ 	.byte	0x03, 0x1b
        /*009e*/ 	.short	0x00ff


	//----- nvinfo : EIATTR_MERCURY_ISA_VERSION
	.align		4
        /*00a0*/ 	.byte	0x03, 0x5f
        /*00a2*/ 	.short	0x0101


	//----- nvinfo : EIATTR_VRC_CTA_INIT_COUNT
	.align		4
        /*00a4*/ 	.byte	0x02, 0x4a
	.zero		1
	.zero		1


	//----- nvinfo : EIATTR_EXIT_INSTR_OFFSETS
	.align		4
        /*00a8*/ 	.byte	0x04, 0x1c
        /*00aa*/ 	.short	(.L_41 - .L_40)


	//   ....[0]....
.L_40:
        /*00ac*/ 	.word	0x000000b0


	//   ....[1]....
        /*00b0*/ 	.word	0x00000130


	//   ....[2]....
        /*00b4*/ 	.word	0x00000360


	//   ....[3]....
        /*00b8*/ 	.word	0x00000ae0


	//----- nvinfo : EIATTR_CRS_STACK_SIZE
	.align		4
.L_41:
        /*00bc*/ 	.byte	0x04, 0x1e
        /*00be*/ 	.short	(.L_43 - .L_42)
.L_42:
        /*00c0*/ 	.word	0x00000000


	//----- nvinfo : EIATTR_CBANK_PARAM_SIZE
	.align		4
.L_43:
        /*00c4*/ 	.byte	0x03, 0x19
        /*00c6*/ 	.short	0x0038


	//----- nvinfo : EIATTR_PARAM_CBANK
	.align		4
        /*00c8*/ 	.byte	0x04, 0x0a
        /*00ca*/ 	.short	(.L_45 - .L_44)
	.align		4
.L_44:
        /*00cc*/ 	.word	index@(.nv.constant0.cfo_many_series_one_param_time_major_f32)
        /*00d0*/ 	.short	0x0380
        /*00d2*/ 	.short	0x0038


	//----- nvinfo : EIATTR_SW_WAR
	.align		4
.L_45:
        /*00d4*/ 	.byte	0x04, 0x36
        /*00d6*/ 	.short	(.L_47 - .L_46)
.L_46:
        /*00d8*/ 	.word	0x00000008
.L_47:


//--------------------- .nv.info.cfo_batch_f32    --------------------------
	.section	.nv.info.cfo_batch_f32,"",@"SHT_CUDA_INFO"
	.sectionflags	@""
	.align	4


	//----- nvinfo : EIATTR_CUDA_API_VERSION
	.align		4
        /*0000*/ 	.byte	0x04, 0x37
        /*0002*/ 	.short	(.L_49 - .L_48)
.L_48:
        /*0004*/ 	.word	0x00000082


	//----- nvinfo : EIATTR_KPARAM_INFO
	.align		4
.L_49:
        /*0008*/ 	.byte	0x04, 0x17
        /*000a*/ 	.short	(.L_51 - .L_50)
.L_50:
        /*000c*/ 	.word	0x00000000
        /*0010*/ 	.short	0x0008
        /*0012*/ 	.short	0x0038
        /*0014*/ 	.byte	0x00, 0xf5, 0x21, 0x00


	//----- nvinfo : EIATTR_KPARAM_INFO
	.align		4
.L_51:
        /*0018*/ 	.byte	0x04, 0x17
        /*001a*/ 	.short	(.L_53 - .L_52)
.L_52:
        /*001c*/ 	.word	0x00000000
        /*0020*/ 	.short	0x0007
        /*0022*/ 	.short	0x0030
        /*0024*/ 	.byte	0x00, 0xf0, 0x11, 0x00


	//----- nvinfo : EIATTR_KPARAM_INFO
	.align		4
.L_53:
        /*0028*/ 	.byte	0x04, 0x17
        /*002a*/ 	.short	(.L_55 - .L_54)
.L_54:
        /*002c*/ 	.word	0x00000000
        /*0030*/ 	.short	0x0006
        /*0032*/ 	.short	0x0028
        /*0034*/ 	.byte	0x00, 0xf5, 0x21, 0x00


	//----- nvinfo : EIATTR_KPARAM_INFO
	.align		4
.L_55:
        /*0038*/ 	.byte	0x04, 0x17
        /*003a*/ 	.short	(.L_57 - .L_56)
.L_56:
        /*003c*/ 	.word	0x00000000
        /*0040*/ 	.short	0x0005
        /*0042*/ 	.short	0x0020
        /*0044*/ 	.byte	0x00, 0xf5, 0x21, 0x00


	//----- nvinfo : EIATTR_KPARAM_INFO
	.align		4
.L_57:
        /*0048*/ 	.byte	0x04, 0x17
        /*004a*/ 	.short	(.L_59 - .L_58)
.L_58:
        /*004c*/ 	.word	0x00000000
        /*0050*/ 	.short	0x0004
        /*0052*/ 	.short	0x001c
        /*0054*/ 	.byte	0x00, 0xf0, 0x11, 0x00


	//----- nvinfo : EIATTR_KPARAM_INFO
	.align		4
.L_59:
        /*0058*/ 	.byte	0x04, 0x17
        /*005a*/ 	.short	(.L_61 - .L_60)
.L_60:
        /*005c*/ 	.word	0x00000000
        /*0060*/ 	.short	0x0003
        /*0062*/ 	.short	0x0018
        /*0064*/ 	.byte	0x00, 0xf0, 0x11, 0x00


	//----- nvinfo : EIATTR_KPARAM_INFO
	.align		4
.L_61:
        /*0068*/ 	.byte	0x04, 0x17
        /*006a*/ 	.short	(.L_63 - .L_62)
.L_62:
        /*006c*/ 	.word	0x00000000
        /*0070*/ 	.short	0x0002
        /*0072*/ 	.short	0x0010
        /*0074*/ 	.byte	0x00, 0xf5, 0x21, 0x00


	//----- nvinfo : EIATTR_KPARAM_INFO
	.align		4
.L_63:
        /*0078*/ 	.byte	0x04, 0x17
        /*007a*/ 	.short	(.L_65 - .L_64)
.L_64:
        /*007c*/ 	.word	0x00000000
        /*0080*/ 	.short	0x0001
        /*0082*/ 	.short	0x0008
        /*0084*/ 	.byte	0x00, 0xf5, 0x21, 0x00


	//----- nvinfo : EIATTR_KPARAM_INFO
	.align		4
.L_65:
        /*0088*/ 	.byte	0x04, 0x17
        /*008a*/ 	.short	(.L_67 - .L_66)
.L_66:
        /*008c*/ 	.word	0x00000000
        /*0090*/ 	.short	0x0000
        /*0092*/ 	.short	0x0000
        /*0094*/ 	.byte	0x00, 0xf5, 0x21, 0x00


	//----- nvinfo : EIATTR_SPARSE_MMA_MASK
	.align		4
.L_67:
        /*0098*/ 	.byte	0x03, 0x50
        /*009a*/ 	.short	0x0000


	//----- nvinfo : EIATTR_MAXREG_COUNT
	.align		4
        /*009c*/ 	.byte	0x03, 0x1b
        /*009e*/ 	.short	0x00ff


	//----- nvinfo : EIATTR_MERCURY_ISA_VERSION
	.align		4
        /*00a0*/ 	.byte	0x03, 0x5f
        /*00a2*/ 	.short	0x0101


	//----- nvinfo : EIATTR_VRC_CTA_INIT_COUNT
	.align		4
        /*00a4*/ 	.byte	0x02, 0x4a
	.zero		1
	.zero		1


	//----- nvinfo : EIATTR_EXIT_INSTR_OFFSETS
	.align		4
        /*00a8*/ 	.byte	0x04, 0x1c
        /*00aa*/ 	.short	(.L_69 - .L_68)


	//   ....[0]....
.L_68:
        /*00ac*/ 	.word	0x00000040


	//   ....[1]....
        /*00b0*/ 	.word	0x000000d0


	//   ....[2]....
        /*00b4*/ 	.word	0x00000380


	//   ....[3]....
        /*00b8*/ 	.word	0x00000af0


	//----- nvinfo : EIATTR_CRS_STACK_SIZE
	.align		4
.L_69:
        /*00bc*/ 	.byte	0x04, 0x1e
        /*00be*/ 	.short	(.L_71 - .L_70)
.L_70:
        /*00c0*/ 	.word	0x00000000


	//----- nvinfo : EIATTR_CBANK_PARAM_SIZE
	.align		4
.L_71:
        /*00c4*/ 	.byte	0x03, 0x19
        /*00c6*/ 	.short	0x0040


	//----- nvinfo : EIATTR_PARAM_CBANK
	.align		4
        /*00c8*/ 	.byte	0x04, 0x0a
        /*00ca*/ 	.short	(.L_73 - .L_72)
	.align		4
.L_72:
        /*00cc*/ 	.word	index@(.nv.constant0.cfo_batch_f32)
        /*00d0*/ 	.short	0x0380
        /*00d2*/ 	.short	0x0040


	//----- nvinfo : EIATTR_SW_WAR
	.align		4
.L_73:
        /*00d4*/ 	.byte	0x04, 0x36
        /*00d6*/ 	.short	(.L_75 - .L_74)
.L_74:
        /*00d8*/ 	.word	0x00000008
.L_75:


//--------------------- .nv.callgraph             --------------------------
	.section	.nv.callgraph,"",@"SHT_CUDA_CALLGRAPH"
	.align	4
	.sectionentsize	8
	.align		4
        /*0000*/ 	.word	0x00000000
	.align		4
        /*0004*/ 	.word	0xffffffff
	.align		4
        /*0008*/ 	.word	0x00000000
	.align		4
        /*000c*/ 	.word	0xfffffffe
	.align		4
        /*0010*/ 	.word	0x00000000
	.align		4
        /*0014*/ 	.word	0xfffffffd
	.align		4
        /*0018*/ 	.word	0x00000000
	.align		4
        /*001c*/ 	.word	0xfffffffc


//--------------------- .text.cfo_many_series_one_param_time_major_f32 --------------------------
	.section	.text.cfo_many_series_one_param_time_major_f32,"ax",@progbits
	.align	128
        .global         cfo_many_series_one_param_time_major_f32
        .type           cfo_many_series_one_param_time_major_f32,@function
        .size           cfo_many_series_one_param_time_major_f32,(.L_x_40 - cfo_many_series_one_param_time_major_f32)
        .other          cfo_many_series_one_param_time_major_f32,@"STO_CUDA_ENTRY STV_DEFAULT"
cfo_many_series_one_param_time_major_f32:
.text.cfo_many_series_one_param_time_major_f32:
[----:B------:R-:W-:Y:S01]  /*0000*/  LDC R1, c[0x0][0x37c] ;  /* 0x0000df00ff017b82 */ /* 0x000fe20000000800 */
[----:B------:R-:W0:Y:S07]  /*0010*/  S2R R3, SR_TID.Y ;  /* 0x0000000000037919 */ /* 0x000e2e0000002200 */
[----:B------:R-:W0:Y:S01]  /*0020*/  S2UR UR4, SR_CTAID.Y ;  /* 0x00000000000479c3 */ /* 0x000e220000002600 */
[----:B------:R-:W1:Y:S01]  /*0030*/  LDCU UR6, c[0x0][0x3a0] ;  /* 0x00007400ff0677ac */ /* 0x000e620008000800 */
[----:B------:R-:W2:Y:S06]  /*0040*/  S2R R5, SR_TID.X ;  /* 0x0000000000057919 */ /* 0x000eac0000002100 */
[----:B------:R-:W0:Y:S08]  /*0050*/  LDC R2, c[0x0][0x364] ;  /* 0x0000d900ff027b82 */ /* 0x000e300000000800 */
[----:B------:R-:W2:Y:S08]  /*0060*/  S2UR UR5, SR_CTAID.X ;  /* 0x00000000000579c3 */ /* 0x000eb00000002500 */
[----:B------:R-:W2:Y:S01]  /*0070*/  LDC R4, c[0x0][0x360] ;  /* 0x0000d800ff047b82 */ /* 0x000ea20000000800 */
[----:B0-----:R-:W-:-:S05]  /*0080*/  IMAD R2, R2, UR4, R3 ;  /* 0x0000000402027c24 */ /* 0x001fca000f8e0203 */
[----:B-1----:R-:W-:Y:S01]  /*0090*/  ISETP.GE.AND P0, PT, R2, UR6, PT ;  /* 0x0000000602007c0c */ /* 0x002fe2000bf06270 */
[----:B--2---:R-:W-:-:S12]  /*00a0*/  IMAD R3, R4, UR5, R5 ;  /* 0x0000000504037c24 */ /* 0x004fd8000f8e0205 */
[----:B------:R-:W-:Y:S05]  /*00b0*/  @P0 EXIT ;  /* 0x000000000000094d */ /* 0x000fea0003800000 */
[----:B------:R-:W0:Y:S01]  /*00c0*/  LDC.64 R6, c[0x0][0x398] ;  /* 0x0000e600ff067b82 */ /* 0x000e220000000a00 */
[----:B------:R-:W1:Y:S01]  /*00d0*/  LDCU.64 UR6, c[0x0][0x358] ;  /* 0x00006b00ff0677ac */ /* 0x000e620008000a00 */
[----:B------:R-:W2:Y:S01]  /*00e0*/  LDCU UR4, c[0x0][0x3a4] ;  /* 0x00007480ff0477ac */ /* 0x000ea20008000800 */
[----:B0-----:R-:W-:-:S06]  /*00f0*/  IMAD.WIDE.U32 R6, R2, 0x4, R6 ;  /* 0x0000000402067825 */ /* 0x001fcc00078e0006 */
[----:B-1----:R-:W2:Y:S02]  /*0100*/  LDG.E.CONSTANT R6, desc[UR6][R6.64] ;  /* 0x0000000606067981 */ /* 0x002ea4000c1e9900 */
[----:B--2---:R-:W-:-:S04]  /*0110*/  ISETP.GE.AND P0, PT, R6, UR4, PT ;  /* 0x0000000406007c0c */ /* 0x004fc8000bf06270 */
[----:B------:R-:W-:-:S13]  /*0120*/  ISETP.LT.OR P0, PT, R6, RZ, P0 ;  /* 0x000000ff0600720c */ /* 0x000fda0000701670 */
[----:B------:R-:W-:Y:S05]  /*0130*/  @P0 EXIT ;  /* 0x000000000000094d */ /* 0x000fea0003800000 */
[----:B------:R-:W0:Y:S01]  /*0140*/  MUFU.RCP64H R9, 6 ;  /* 0x4018000000097908 */ /* 0x000e220000001800 */
[----:B------:R-:W1:Y:S01]  /*0150*/  LDCU UR8, c[0x0][0x3a8] ;  /* 0x00007500ff0877ac */ /* 0x000e620008000800 */
[----:B------:R-:W-:Y:S02]  /*0160*/  IMAD.MOV.U32 R12, RZ, RZ, 0x0 ;  /* 0x00000000ff0c7424 */ /* 0x000fe400078e00ff */
[----:B------:R-:W-:Y:S02]  /*0170*/  IMAD.MOV.U32 R13, RZ, RZ, 0x40180000 ;  /* 0x40180000ff0d7424 */ /* 0x000fe400078e00ff */
[----:B------:R-:W-:-:S06]  /*0180*/  IMAD.MOV.U32 R8, RZ, RZ, 0x1 ;  /* 0x00000001ff087424 */ /* 0x000fcc00078e00ff */
[----:B0-----:R-:W-:Y:S01]  /*0190*/  DFMA R10, R8, -R12, 1 ;  /* 0x3ff00000080a742b */ /* 0x001fe2000000080c */
[----:B-1----:R-:W-:Y:S02]  /*01a0*/  UIADD3 UR4, UPT, UPT, UR8, UR8, URZ ;  /* 0x0000000808047290 */ /* 0x002fe4000fffe0ff */
[----:B------:R-:W-:Y:S01]  /*01b0*/  I2F.F64 R14, UR8 ;  /* 0x00000008000e7d12 */ /* 0x000fe20008201c00 */
[----:B------:R-:W-:-:S04]  /*01c0*/  UIMAD UR5, UR8, UR8, UR8 ;  /* 0x00000008080572a4 */ /* 0x000fc8000f8e0208 */
[----:B------:R-:W-:Y:S01]  /*01d0*/  DFMA R10, R10, R10, R10 ;  /* 0x0000000a0a0a722b */ /* 0x000fe2000000000a */
[----:B------:R-:W-:-:S07]  /*01e0*/  UIMAD UR4, UR4, UR5, UR5 ;  /* 0x00000005040472a4 */ /* 0x000fce000f8e0205 */
[----:B------:R-:W-:Y:S02]  /*01f0*/  DFMA R10, R8, R10, R8 ;  /* 0x0000000a080a722b */ /* 0x000fe40000000008 */
[----:B------:R-:W0:Y:S06]  /*0200*/  I2F.F64 R22, UR4 ;  /* 0x0000000400167d12 */ /* 0x000e2c0008201c00 */
[----:B------:R-:W-:-:S08]  /*0210*/  DFMA R8, R10, -R12, 1 ;  /* 0x3ff000000a08742b */ /* 0x000fd0000000080c */
[----:B------:R-:W-:Y:S01]  /*0220*/  DFMA R8, R10, R8, R10 ;  /* 0x000000080a08722b */ /* 0x000fe2000000000a */
[----:B0-----:R-:W-:-:S07]  /*0230*/  FSETP.GEU.AND P1, PT, |R23|, 6.5827683646048100446e-37, PT ;  /* 0x036000001700780b */ /* 0x001fce0003f2e200 */
[----:B------:R-:W-:-:S08]  /*0240*/  DMUL R10, R22, R8 ;  /* 0x00000008160a7228 */ /* 0x000fd00000000000 */
[----:B------:R-:W-:-:S08]  /*0250*/  DFMA R12, R10, -6, R22 ;  /* 0xc01800000a0c782b */ /* 0x000fd00000000016 */
[----:B------:R-:W-:Y:S02]  /*0260*/  DFMA R8, R8, R12, R10 ;  /* 0x0000000c0808722b */ /* 0x000fe4000000000a */
[----:B------:R-:W0:Y:S08]  /*0270*/  I2F.F64 R12, UR5 ;  /* 0x00000005000c7d12 */ /* 0x000e300008201c00 */
[----:B------:R-:W-:-:S05]  /*0280*/  FFMA R0, RZ, 2.375, R9 ;  /* 0x40180000ff007823 */ /* 0x000fca0000000009 */
[----:B------:R-:W-:Y:S01]  /*0290*/  FSETP.GT.AND P0, PT, |R0|, 1.469367938527859385e-39, PT ;  /* 0x001000000000780b */ /* 0x000fe20003f04200 */
[----:B0-----:R-:W-:-:S12]  /*02a0*/  DMUL R12, R12, 0.5 ;  /* 0x3fe000000c0c7828 */ /* 0x001fd80000000000 */
[----:B------:R-:W-:Y:S05]  /*02b0*/  @P0 BRA P1, `(.L_x_0) ;  /* 0x0000000000180947 */ /* 0x000fea0000800000 */
[----:B------:R-:W-:Y:S01]  /*02c0*/  IMAD.MOV.U32 R20, RZ, RZ, RZ ;  /* 0x000000ffff147224 */ /* 0x000fe200078e00ff */
[----:B------:R-:W-:Y:S01]  /*02d0*/  MOV R0, 0x300 ;  /* 0x0000030000007802 */ /* 0x000fe20000000f00 */
[----:B------:R-:W-:-:S07]  /*02e0*/  IMAD.MOV.U32 R21, RZ, RZ, 0x40180000 ;  /* 0x40180000ff157424 */ /* 0x000fce00078e00ff */
[----:B------:R-:W-:Y:S05]  /*02f0*/  CALL.REL.NOINC `($__internal_1_$__cuda_sm20_div_rn_f64_full) ;  /* 0x0000000800a47944 */ /* 0x000fea0003c00000 */
[----:B------:R-:W-:Y:S01]  /*0300*/  IMAD.MOV.U32 R8, RZ, RZ, R26 ;  /* 0x000000ffff087224 */ /* 0x000fe200078e001a */
[----:B------:R-:W-:-:S07]  /*0310*/  MOV R9, R27 ;  /* 0x0000001b00097202 */ /* 0x000fce0000000f00 */
.L_x_0:
[----:B------:R-:W0:Y:S01]  /*0320*/  LDCU UR4, c[0x0][0x3a4] ;  /* 0x00007480ff0477ac */ /* 0x000e220008000800 */
[----:B------:R-:W-:-:S08]  /*0330*/  DMUL R16, R12, R12 ;  /* 0x0000000c0c107228 */ /* 0x000fd00000000000 */
[----:B------:R-:W-:Y:S01]  /*0340*/  DFMA R16, R14, R8, -R16 ;  /* 0x000000080e10722b */ /* 0x000fe20000000810 */
[----:B0-----:R-:W-:-:S13]  /*0350*/  ISETP.GE.AND P0, PT, R3, UR4, PT ;  /* 0x0000000403007c0c */ /* 0x001fda000bf06270 */
[----:B------:R-:W-:Y:S05]  /*0360*/  @P0 EXIT ;  /* 0x000000000000094d */ /* 0x000fea0003800000 */
[----:B------:R-:W0:Y:S01]  /*0370*/  MUFU.RCP64H R11, R17 ;  /* 0x00000011000b7308 */ /* 0x000e220000001800 */
[----:B------:R-:W-:Y:S01]  /*0380*/  VIADD R10, R17, 0x300402 ;  /* 0x00300402110a7836 */ /* 0x000fe20000000000 */
[----:B------:R-:W1:Y:S01]  /*0390*/  LDCU UR4, c[0x0][0x370] ;  /* 0x00006e00ff0477ac */ /* 0x000e620008000800 */
[----:B------:R-:W-:Y:S01]  /*03a0*/  BSSY.RECONVERGENT B0, `(.L_x_1) ;  /* 0x0000017000007945 */ /* 0x000fe20003800200 */
[----:B------:R-:W2:Y:S02]  /*03b0*/  LDCU UR8, c[0x0][0x3a8] ;  /* 0x00007500ff0877ac */ /* 0x000ea40008000800 */
[----:B------:R-:W-:Y:S01]  /*03c0*/  FSETP.GEU.AND P0, PT, |R10|, 5.8789094863358348022e-39, PT ;  /* 0x004004020a00780b */ /* 0x000fe20003f0e200 */
[----:B------:R-:W3:Y:S01]  /*03d0*/  LDCU UR10, c[0x0][0x3a8] ;  /* 0x00007500ff0a77ac */ /* 0x000ee20008000800 */
[----:B------:R-:W4:Y:S01]  /*03e0*/  LDCU UR9, c[0x0][0x3a0] ;  /* 0x00007400ff0977ac */ /* 0x000f220008000800 */
[----:B0-----:R-:W-:Y:S01]  /*03f0*/  DFMA R8, -R16, R10, 1 ;  /* 0x3ff000001008742b */ /* 0x001fe2000000010a */
[----:B------:R-:W0:Y:S01]  /*0400*/  LDCU UR5, c[0x0][0x3ac] ;  /* 0x00007580ff0577ac */ /* 0x000e220008000800 */
[----:B-1----:R-:W-:Y:S01]  /*0410*/  IMAD R4, R4, UR4, RZ ;  /* 0x0000000404047c24 */ /* 0x002fe2000f8e02ff */
[----:B------:R-:W1:Y:S01]  /*0420*/  LDCU.64 UR12, c[0x0][0x3a0] ;  /* 0x00007400ff0c77ac */ /* 0x000e620008000a00 */
[----:B--2---:R-:W-:-:S04]  /*0430*/  VIADD R6, R6, UR8 ;  /* 0x0000000806067c36 */ /* 0x004fc80008000000 */
[----:B------:R-:W-:-:S08]  /*0440*/  DFMA R8, R8, R8, R8 ;  /* 0x000000080808722b */ /* 0x000fd00000000008 */
[----:B------:R-:W-:Y:S02]  /*0450*/  DFMA R18, R10, R8, R10 ;  /* 0x000000080a12722b */ /* 0x000fe4000000000a */
[----:B------:R-:W-:-:S06]  /*0460*/  DADD R8, R14, -1 ;  /* 0xbff000000e087429 */ /* 0x000fcc0000000000 */
[----:B------:R-:W-:Y:S02]  /*0470*/  DFMA R20, -R16, R18, 1 ;  /* 0x3ff000001014742b */ /* 0x000fe40000000112 */
[----:B------:R-:W-:-:S06]  /*0480*/  DMUL R8, R8, 0.5 ;  /* 0x3fe0000008087828 */ /* 0x000fcc0000000000 */
[----:B------:R-:W-:Y:S01]  /*0490*/  DFMA R10, R18, R20, R18 ;  /* 0x00000014120a722b */ /* 0x000fe20000000012 */
[----:B01-34-:R-:W-:Y:S10]  /*04a0*/  @P0 BRA `(.L_x_2) ;  /* 0x0000000000180947 */ /* 0x01bff40003800000 */
[----:B------:R-:W-:-:S05]  /*04b0*/  LOP3.LUT R0, R17, 0x7fffffff, RZ, 0xc0, !PT ;  /* 0x7fffffff11007812 */ /* 0x000fca00078ec0ff */
[----:B------:R-:W-:Y:S01]  /*04c0*/  VIADD R18, R0, 0xfff00000 ;  /* 0xfff0000000127836 */ /* 0x000fe20000000000 */
[----:B------:R-:W-:-:S07]  /*04d0*/  MOV R0, 0x4f0 ;  /* 0x000004f000007802 */ /* 0x000fce0000000f00 */
[----:B------:R-:W-:Y:S05]  /*04e0*/  CALL.REL.NOINC `($__internal_0_$__cuda_sm20_dblrcp_rn_slowpath_v3) ;  /* 0x0000000400807944 */ /* 0x000fea0003c00000 */
[----:B------:R-:W-:Y:S02]  /*04f0*/  IMAD.MOV.U32 R10, RZ, RZ, R16 ;  /* 0x000000ffff0a7224 */ /* 0x000fe400078e0010 */
[----:B------:R-:W-:-:S07]  /*0500*/  IMAD.MOV.U32 R11, RZ, RZ, R17 ;  /* 0x000000ffff0b7224 */ /* 0x000fce00078e0011 */
.L_x_2:
[----:B------:R-:W-:Y:S05]  /*0510*/  BSYNC.RECONVERGENT B0 ;  /* 0x0000000000007941 */ /* 0x000fea0003800200 */
.L_x_1:
[----:B------:R-:W-:Y:S01]  /*0520*/  VIADD R0, R6, 0xffffffff ;  /* 0xffffffff06007836 */ /* 0x000fe20000000000 */
[----:B------:R-:W-:Y:S01]  /*0530*/  BSSY.RECONVERGENT B0, `(.L_x_3) ;  /* 0x0000053000007945 */ /* 0x000fe20003800200 */
[----:B0-----:R-:W-:-:S03]  /*0540*/  MOV R5, 0x7fffffff ;  /* 0x7fffffff00057802 */ /* 0x001fc60000000f00 */
[----:B------:R-:W-:-:S13]  /*0550*/  ISETP.GE.AND P0, PT, R3, R0, PT ;  /* 0x000000000300720c */ /* 0x000fda0003f06270 */
[----:B------:R-:W-:Y:S05]  /*0560*/  @!P0 BRA `(.L_x_4) ;  /* 0x00000004003c8947 */ /* 0x000fea0003800000 */
[----:B------:R-:W0:Y:S01]  /*0570*/  LDC.64 R20, c[0x0][0x388] ;  /* 0x0000e200ff147b82 */ /* 0x000e220000000a00 */
[----:B------:R-:W-:-:S04]  /*0580*/  VIADD R7, R3, -UR10 ;  /* 0x8000000a03077c36 */ /* 0x000fc80008000000 */
[--C-:B------:R-:W-:Y:S02]  /*0590*/  IMAD R0, R7, UR9, R2.reuse ;  /* 0x0000000907007c24 */ /* 0x100fe4000f8e0202 */
[----:B------:R-:W-:Y:S01]  /*05a0*/  IMAD R7, R3, UR9, R2 ;  /* 0x0000000903077c24 */ /* 0x000fe2000f8e0202 */
[----:B------:R-:W1:Y:S01]  /*05b0*/  LDC.64 R18, c[0x0][0x390] ;  /* 0x0000e400ff127b82 */ /* 0x000e620000000a00 */
[----:B------:R-:W-:Y:S02]  /*05c0*/  VIADD R25, R0, 0x1 ;  /* 0x0000000100197836 */ /* 0x000fe40000000000 */
[----:B0-----:R-:W-:-:S04]  /*05d0*/  IMAD.WIDE R16, R7, 0x8, R20 ;  /* 0x0000000807107825 */ /* 0x001fc800078e0214 */
[----:B------:R-:W-:Y:S02]  /*05e0*/  IMAD.WIDE R20, R25, 0x8, R20 ;  /* 0x0000000819147825 */ /* 0x000fe400078e0214 */
[----:B------:R-:W2:Y:S04]  /*05f0*/  LDG.E.64.CONSTANT R16, desc[UR6][R16.64+0x8] ;  /* 0x0000080610107981 */ /* 0x000ea8000c1e9b00 */
[----:B------:R-:W2:Y:S01]  /*0600*/  LDG.E.64.CONSTANT R20, desc[UR6][R20.64] ;  /* 0x0000000614147981 */ /* 0x000ea2000c1e9b00 */
[----:B-1----:R-:W-:-:S04]  /*0610*/  IMAD.WIDE R22, R7, 0x8, R18 ;  /* 0x0000000807167825 */ /* 0x002fc800078e0212 */
[----:B------:R-:W-:Y:S02]  /*0620*/  IMAD.WIDE R24, R25, 0x8, R18 ;  /* 0x0000000819187825 */ /* 0x000fe400078e0212 */
[----:B------:R-:W3:Y:S04]  /*0630*/  LDG.E.64.CONSTANT R22, desc[UR6][R22.64+0x8] ;  /* 0x0000080616167981 */ /* 0x000ee8000c1e9b00 */
[----:B------:R-:W3:Y:S01]  /*0640*/  LDG.E.64.CONSTANT R24, desc[UR6][R24.64] ;  /* 0x0000000618187981 */ /* 0x000ee2000c1e9b00 */
[----:B------:R-:W0:Y:S01]  /*0650*/  MUFU.RCP64H R19, R15 ;  /* 0x0000000f00137308 */ /* 0x000e220000001800 */
[----:B------:R-:W-:Y:S01]  /*0660*/  IMAD.MOV.U32 R18, RZ, RZ, 0x1 ;  /* 0x00000001ff127424 */ /* 0x000fe200078e00ff */
[----:B------:R-:W-:Y:S05]  /*0670*/  BSSY.RECONVERGENT B1, `(.L_x_5) ;  /* 0x000001d000017945 */ /* 0x000fea0003800200 */
[----:B0-----:R-:W-:-:S08]  /*0680*/  DFMA R26, -R14, R18, 1 ;  /* 0x3ff000000e1a742b */ /* 0x001fd00000000112 */
[----:B------:R-:W-:-:S08]  /*0690*/  DFMA R26, R26, R26, R26 ;  /* 0x0000001a1a1a722b */ /* 0x000fd0000000001a */
[----:B------:R-:W-:-:S08]  /*06a0*/  DFMA R18, R18, R26, R18 ;  /* 0x0000001a1212722b */ /* 0x000fd00000000012 */
[----:B------:R-:W-:-:S08]  /*06b0*/  DFMA R26, -R14, R18, 1 ;  /* 0x3ff000000e1a742b */ /* 0x000fd00000000112 */
[----:B------:R-:W-:Y:S01]  /*06c0*/  DFMA R18, R18, R26, R18 ;  /* 0x0000001a1212722b */ /* 0x000fe20000000012 */
[----:B------:R-:W-:-:S06]  /*06d0*/  IADD3 R26, PT, PT, R3, 0x1, -R6 ;  /* 0x00000001031a7810 */ /* 0x000fcc0007ffe806 */
[----:B------:R-:W0:Y:S01]  /*06e0*/  I2F.F64 R26, R26 ;  /* 0x0000001a001a7312 */ /* 0x000e220000201c00 */
[----:B--2---:R-:W-:-:S08]  /*06f0*/  DADD R20, R16, -R20 ;  /* 0x0000000010147229 */ /* 0x004fd00000000814 */
[----:B------:R-:W-:Y:S02]  /*0700*/  DMUL R16, R20, R18 ;  /* 0x0000001214107228 */ /* 0x000fe40000000000 */
[----:B------:R-:W-:Y:S01]  /*0710*/  FSETP.GEU.AND P1, PT, |R21|, 6.5827683646048100446e-37, PT ;  /* 0x036000001500780b */ /* 0x000fe20003f2e200 */
[----:B---3--:R-:W-:-:S05]  /*0720*/  DADD R22, R22, -R24 ;  /* 0x0000000016167229 */ /* 0x008fca0000000818 */
[----:B------:R-:W-:-:S03]  /*0730*/  DFMA R24, -R14, R16, R20 ;  /* 0x000000100e18722b */ /* 0x000fc60000000114 */
[----:B0-----:R-:W-:-:S05]  /*0740*/  DFMA R22, -R20, R26, R22 ;  /* 0x0000001a1416722b */ /* 0x001fca0000000116 */
[----:B------:R-:W-:Y:S02]  /*0750*/  DFMA R18, R18, R24, R16 ;  /* 0x000000181212722b */ /* 0x000fe40000000010 */
[----:B------:R-:W-:-:S08]  /*0760*/  DMUL R16, R12, R20 ;  /* 0x000000140c107228 */ /* 0x000fd00000000000 */
[----:B------:R-:W-:Y:S01]  /*0770*/  FFMA R0, RZ, R15, R19 ;  /* 0x0000000fff007223 */ /* 0x000fe20000000013 */
[----:B------:R-:W-:-:S04]  /*0780*/  DFMA R16, R14, R22, -R16 ;  /* 0x000000160e10722b */ /* 0x000fc80000000810 */
[----:B------:R-:W-:-:S04]  /*0790*/  FSETP.GT.AND P0, PT, |R0|, 1.469367938527859385e-39, PT ;  /* 0x001000000000780b */ /* 0x000fc80003f04200 */
[----:B------:R-:W-:-:S09]  /*07a0*/  DMUL R16, R10, R16 ;  /* 0x000000100a107228 */ /* 0x000fd20000000000 */
[----:B------:R-:W-:Y:S05]  /*07b0*/  @P0 BRA P1, `(.L_x_6) ;  /* 0x0000000000200947 */ /* 0x000fea0000800000 */
[----:B------:R-:W-:Y:S01]  /*07c0*/  IMAD.MOV.U32 R22, RZ, RZ, R20 ;  /* 0x000000ffff167224 */ /* 0x000fe200078e0014 */
[----:B------:R-:W-:Y:S01]  /*07d0*/  MOV R0, 0x820 ;  /* 0x0000082000007802 */ /* 0x000fe20000000f00 */
[----:B------:R-:W-:Y:S01]  /*07e0*/  IMAD.MOV.U32 R23, RZ, RZ, R21 ;  /* 0x000000ffff177224 */ /* 0x000fe200078e0015 */
[----:B------:R-:W-:Y:S01]  /*07f0*/  MOV R21, R15 ;  /* 0x0000000f00157202 */ /* 0x000fe20000000f00 */
[----:B------:R-:W-:-:S07]  /*0800*/  IMAD.MOV.U32 R20, RZ, RZ, R14 ;  /* 0x000000ffff147224 */ /* 0x000fce00078e000e */
[----:B------:R-:W-:Y:S05]  /*0810*/  CALL.REL.NOINC `($__internal_1_$__cuda_sm20_div_rn_f64_full) ;  /* 0x00000004005c7944 */ /* 0x000fea0003c00000 */
[----:B------:R-:W-:Y:S02]  /*0820*/  IMAD.MOV.U32 R18, RZ, RZ, R26 ;  /* 0x000000ffff127224 */ /* 0x000fe400078e001a */
[----:B------:R-:W-:-:S07]  /*0830*/  IMAD.MOV.U32 R19, RZ, RZ, R27 ;  /* 0x000000ffff137224 */ /* 0x000fce00078e001b */
.L_x_6:
[----:B------:R-:W-:Y:S05]  /*0840*/  BSYNC.RECONVERGENT B1 ;  /* 0x0000000000017941 */ /* 0x000fea0003800200 */
.L_x_5:
[----:B------:R-:W0:Y:S02]  /*0850*/  LDC.64 R20, c[0x0][0x380] ;  /* 0x0000e000ff147b82 */ /* 0x000e240000000a00 */
[----:B0-----:R-:W-:-:S06]  /*0860*/  IMAD.WIDE R20, R7, 0x4, R20 ;  /* 0x0000000407147825 */ /* 0x001fcc00078e0214 */
[----:B------:R-:W2:Y:S01]  /*0870*/  LDG.E.CONSTANT R20, desc[UR6][R20.64] ;  /* 0x0000000614147981 */ /* 0x000ea2000c1e9900 */
[----:B------:R-:W-:Y:S01]  /*0880*/  DFMA R18, R8, R16, R18 ;  /* 0x000000100812722b */ /* 0x000fe20000000012 */
[----:B--2---:R-:W-:-:S04]  /*0890*/  FSETP.NEU.AND P0, PT, R20, RZ, PT ;  /* 0x000000ff1400720b */ /* 0x004fc80003f0d000 */
[----:B------:R-:W-:-:S13]  /*08a0*/  FSETP.NAN.OR P0, PT, |R20|, |R20|, !P0 ;  /* 0x400000141400720b */ /* 0x000fda0004708600 */
[----:B------:R-:W-:Y:S05]  /*08b0*/  @P0 BRA `(.L_x_4) ;  /* 0x0000000000680947 */ /* 0x000fea0003800000 */
[----:B------:R-:W0:Y:S01]  /*08c0*/  F2F.F64.F32 R20, R20 ;  /* 0x0000001400147310 */ /* 0x000e220000201800 */
[----:B------:R-:W-:Y:S01]  /*08d0*/  IMAD.MOV.U32 R16, RZ, RZ, 0x1 ;  /* 0x00000001ff107424 */ /* 0x000fe200078e00ff */
[----:B------:R-:W-:Y:S01]  /*08e0*/  FSETP.GEU.AND P1, PT, |R19|, 6.5827683646048100446e-37, PT ;  /* 0x036000001300780b */ /* 0x000fe20003f2e200 */
[----:B------:R-:W-:Y:S05]  /*08f0*/  BSSY.RECONVERGENT B1, `(.L_x_7) ;  /* 0x0000013000017945 */ /* 0x000fea0003800200 */
[----:B0-----:R-:W0:Y:S02]  /*0900*/  MUFU.RCP64H R17, R21 ;  /* 0x0000001500117308 */ /* 0x001e240000001800 */
[----:B0-----:R-:W-:-:S08]  /*0910*/  DFMA R22, -R20, R16, 1 ;  /* 0x3ff000001416742b */ /* 0x001fd00000000110 */
[----:B------:R-:W-:-:S08]  /*0920*/  DFMA R22, R22, R22, R22 ;  /* 0x000000161616722b */ /* 0x000fd00000000016 */
[----:B------:R-:W-:-:S08]  /*0930*/  DFMA R22, R16, R22, R16 ;  /* 0x000000161016722b */ /* 0x000fd00000000010 */
[----:B------:R-:W-:-:S08]  /*0940*/  DFMA R16, -R20, R22, 1 ;  /* 0x3ff000001410742b */ /* 0x000fd00000000116 */
[----:B------:R-:W-:-:S08]  /*0950*/  DFMA R16, R22, R16, R22 ;  /* 0x000000101610722b */ /* 0x000fd00000000016 */
[----:B------:R-:W-:-:S08]  /*0960*/  DMUL R22, R18, R16 ;  /* 0x0000001012167228 */ /* 0x000fd00000000000 */
[----:B------:R-:W-:-:S08]  /*0970*/  DFMA R24, -R20, R22, R18 ;  /* 0x000000161418722b */ /* 0x000fd00000000112 */
[----:B------:R-:W-:-:S10]  /*0980*/  DFMA R16, R16, R24, R22 ;  /* 0x000000181010722b */ /* 0x000fd40000000016 */
[----:B------:R-:W-:-:S05]  /*0990*/  FFMA R0, RZ, R21, R17 ;  /* 0x00000015ff007223 */ /* 0x000fca0000000011 */
[----:B------:R-:W-:-:S13]  /*09a0*/  FSETP.GT.AND P0, PT, |R0|, 1.469367938527859385e-39, PT ;  /* 0x001000000000780b */ /* 0x000fda0003f04200 */
[----:B------:R-:W-:Y:S05]  /*09b0*/  @P0 BRA P1, `(.L_x_8) ;  /* 0x0000000000180947 */ /* 0x000fea0000800000 */
[----:B------:R-:W-:Y:S01]  /*09c0*/  IMAD.MOV.U32 R22, RZ, RZ, R18 ;  /* 0x000000ffff167224 */ /* 0x000fe200078e0012 */
[----:B------:R-:W-:Y:S01]  /*09d0*/  MOV R0, 0xa00 ;  /* 0x00000a0000007802 */ /* 0x000fe20000000f00 */
[----:B------:R-:W-:-:S07]  /*09e0*/  IMAD.MOV.U32 R23, RZ, RZ, R19 ;  /* 0x000000ffff177224 */ /* 0x000fce00078e0013 */
[----:B------:R-:W-:Y:S05]  /*09f0*/  CALL.REL.NOINC `($__internal_1_$__cuda_sm20_div_rn_f64_full) ;  /* 0x0000000000e47944 */ /* 0x000fea0003c00000 */
[----:B------:R-:W-:Y:S01]  /*0a00*/  IMAD.MOV.U32 R16, RZ, RZ, R26 ;  /* 0x000000ffff107224 */ /* 0x000fe200078e001a */
[----:B------:R-:W-:-:S07]  /*0a10*/  MOV R17, R27 ;  /* 0x0000001b00117202 */ /* 0x000fce0000000f00 */
.L_x_8:
[----:B------:R-:W-:Y:S05]  /*0a20*/  BSYNC.RECONVERGENT B1 ;  /* 0x0000000000017941 */ /* 0x000fea0003800200 */
.L_x_7:
[----:B------:R-:W0:Y:S02]  /*0a30*/  F2F.F32.F64 R16, R16 ;  /* 0x0000001000107310 */ /* 0x000e240000301000 */
[----:B0-----:R-:W-:-:S04]  /*0a40*/  FADD R5, -R16, 1 ;  /* 0x3f80000010057421 */ /* 0x001fc80000000100 */
[----:B------:R-:W-:-:S07]  /*0a50*/  FMUL R5, R5, UR5 ;  /* 0x0000000505057c20 */ /* 0x000fce0008400000 */
.L_x_4:
[----:B------:R-:W-:Y:S05]  /*0a60*/  BSYNC.RECONVERGENT B0 ;  /* 0x0000000000007941 */ /* 0x000fea0003800200 */
.L_x_3:
[----:B------:R-:W0:Y:S01]  /*0a70*/  LDC.64 R16, c[0x0][0x3b0] ;  /* 0x0000ec00ff107b82 */ /* 0x000e220000000a00 */
[----:B------:R-:W-:Y:S02]  /*0a80*/  IMAD R7, R3, UR12, R2 ;  /* 0x0000000c03077c24 */ /* 0x000fe4000f8e0202 */
[----:B------:R-:W-:-:S05]  /*0a90*/  IMAD.IADD R3, R4, 0x1, R3 ;  /* 0x0000000104037824 */ /* 0x000fca00078e0203 */
[----:B------:R-:W-:Y:S01]  /*0aa0*/  ISETP.GE.AND P0, PT, R3, UR13, PT ;  /* 0x0000000d03007c0c */ /* 0x000fe2000bf06270 */
[----:B0-----:R-:W-:-:S05]  /*0ab0*/  IMAD.WIDE R16, R7, 0x4, R16 ;  /* 0x0000000407107825 */ /* 0x001fca00078e0210 */
[----:B------:R0:W-:Y:S07]  /*0ac0*/  STG.E desc[UR6][R16.64], R5 ;  /* 0x0000000510007986 */ /* 0x0001ee000c101906 */
[----:B------:R-:W-:Y:S05]  /*0ad0*/  @!P0 BRA `(.L_x_1) ;  /* 0xfffffff800908947 */ /* 0x000fea000383ffff */
[----:B------:R-:W-:Y:S05]  /*0ae0*/  EXIT ;  /* 0x000000000000794d */ /* 0x000fea0003800000 */
        .weak           $__internal_0_$__cuda_sm20_dblrcp_rn_slowpath_v3
        .type           $__internal_0_$__cuda_sm20_dblrcp_rn_slowpath_v3,@function
        .size           $__internal_0_$__cuda_sm20_dblrcp_rn_slowpath_v3,($__internal_1_$__cuda_sm20_div_rn_f64_full - $__internal_0_$__cuda_sm20_dblrcp_rn_slowpath_v3)
$__internal_0_$__cuda_sm20_dblrcp_rn_slowpath_v3:
[----:B------:R-:W-:Y:S01]  /*0af0*/  IMAD.MOV.U32 R10, RZ, RZ, R16 ;  /* 0x000000ffff0a7224 */ /* 0x000fe200078e0010 */
[----:B------:R-:W-:Y:S01]  /*0b00*/  BSSY.RECONVERGENT B1, `(.L_x_9) ;  /* 0x0000025000017945 */ /* 0x000fe20003800200 */
[----:B------:R-:W-:-:S06]  /*0b10*/  IMAD.MOV.U32 R11, RZ, RZ, R17 ;  /* 0x000000ffff0b7224 */ /* 0x000fcc00078e0011 */
[----:B------:R-:W-:-:S14]  /*0b20*/  DSETP.GTU.AND P0, PT, |R10|, +INF , PT ;  /* 0x7ff000000a00742a */ /* 0x000fdc0003f0c200 */
[----:B------:R-:W-:Y:S05]  /*0b30*/  @P0 BRA `(.L_x_10) ;  /* 0x00000000007c0947 */ /* 0x000fea0003800000 */
[----:B------:R-:W-:-:S05]  /*0b40*/  LOP3.LUT R5, R17, 0x7fffffff, RZ, 0xc0, !PT ;  /* 0x7fffffff11057812 */ /* 0x000fca00078ec0ff */
[----:B------:R-:W-:-:S05]  /*0b50*/  VIADD R7, R5, 0xffffffff ;  /* 0xffffffff05077836 */ /* 0x000fca0000000000 */
[----:B------:R-:W-:-:S13]  /*0b60*/  ISETP.GE.U32.AND P0, PT, R7, 0x7fefffff, PT ;  /* 0x7fefffff0700780c */ /* 0x000fda0003f06070 */
[----:B------:R-:W-:Y:S01]  /*0b70*/  @P0 LOP3.LUT R17, R11, 0x7ff00000, RZ, 0x3c, !PT ;  /* 0x7ff000000b110812 */ /* 0x000fe200078e3cff */
[----:B------:R-:W-:Y:S01]  /*0b80*/  @P0 IMAD.MOV.U32 R16, RZ, RZ, RZ ;  /* 0x000000ffff100224 */ /* 0x000fe200078e00ff */
[----:B------:R-:W-:Y:S06]  /*0b90*/  @P0 BRA `(.L_x_11) ;  /* 0x00000000006c0947 */ /* 0x000fec0003800000 */
[----:B------:R-:W-:-:S13]  /*0ba0*/  ISETP.GE.U32.AND P0, PT, R5, 0x1000001, PT ;  /* 0x010000010500780c */ /* 0x000fda0003f06070 */
[----:B------:R-:W-:Y:S05]  /*0bb0*/  @!P0 BRA `(.L_x_12) ;  /* 0x0000000000348947 */ /* 0x000fea0003800000 */
[----:B------:R-:W-:Y:S01]  /*0bc0*/  IADD3 R17, PT, PT, R11, -0x3fe00000, RZ ;  /* 0xc02000000b117810 */ /* 0x000fe20007ffe0ff */
[----:B------:R-:W-:-:S03]  /*0bd0*/  IMAD.MOV.U32 R16, RZ, RZ, R10 ;  /* 0x000000ffff107224 */ /* 0x000fc600078e000a */
[----:B------:R-:W0:Y:S03]  /*0be0*/  MUFU.RCP64H R19, R17 ;  /* 0x0000001100137308 */ /* 0x000e260000001800 */
[----:B0-----:R-:W-:-:S08]  /*0bf0*/  DFMA R20, -R16, R18, 1 ;  /* 0x3ff000001014742b */ /* 0x001fd00000000112 */
[----:B------:R-:W-:-:S08]  /*0c00*/  DFMA R20, R20, R20, R20 ;  /* 0x000000141414722b */ /* 0x000fd00000000014 */
[----:B------:R-:W-:-:S08]  /*0c10*/  DFMA R20, R18, R20, R18 ;  /* 0x000000141214722b */ /* 0x000fd00000000012 */
[----:B------:R-:W-:-:S08]  /*0c20*/  DFMA R18, -R16, R20, 1 ;  /* 0x3ff000001012742b */ /* 0x000fd00000000114 */
[----:B------:R-:W-:-:S08]  /*0c30*/  DFMA R18, R20, R18, R20 ;  /* 0x000000121412722b */ /* 0x000fd00000000014 */
[----:B------:R-:W-:-:S08]  /*0c40*/  DMUL R18, R18, 2.2250738585072013831e-308 ;  /* 0x0010000012127828 */ /* 0x000fd00000000000 */
[----:B------:R-:W-:-:S08]  /*0c50*/  DFMA R10, -R10, R18, 1 ;  /* 0x3ff000000a0a742b */ /* 0x000fd00000000112 */
[----:B------:R-:W-:-:S08]  /*0c60*/  DFMA R10, R10, R10, R10 ;  /* 0x0000000a0a0a722b */ /* 0x000fd0000000000a */
[----:B------:R-:W-:Y:S01]  /*0c70*/  DFMA R16, R18, R10, R18 ;  /* 0x0000000a1210722b */ /* 0x000fe20000000012 */
[----:B------:R-:W-:Y:S10]  /*0c80*/  BRA `(.L_x_11) ;  /* 0x0000000000307947 */ /* 0x000ff40003800000 */
.L_x_12:
[----:B------:R-:W-:Y:S01]  /*0c90*/  DMUL R10, R10, 8.11296384146066816958e+31 ;  /* 0x469000000a0a7828 */ /* 0x000fe20000000000 */
[----:B------:R-:W-:-:S05]  /*0ca0*/  IMAD.MOV.U32 R16, RZ, RZ, R18 ;  /* 0x000000ffff107224 */ /* 0x000fca00078e0012 */
[----:B------:R-:W0:Y:S02]  /*0cb0*/  MUFU.RCP64H R17, R11 ;  /* 0x0000000b00117308 */ /* 0x000e240000001800 */
[----:B0-----:R-:W-:-:S08]  /*0cc0*/  DFMA R18, -R10, R16, 1 ;  /* 0x3ff000000a12742b */ /* 0x001fd00000000110 */
[----:B------:R-:W-:-:S08]  /*0cd0*/  DFMA R18, R18, R18, R18 ;  /* 0x000000121212722b */ /* 0x000fd00000000012 */
[----:B------:R-:W-:-:S08]  /*0ce0*/  DFMA R18, R16, R18, R16 ;  /* 0x000000121012722b */ /* 0x000fd00000000010 */
[----:B------:R-:W-:-:S08]  /*0cf0*/  DFMA R16, -R10, R18, 1 ;  /* 0x3ff000000a10742b */ /* 0x000fd00000000112 */
[----:B------:R-:W-:-:S08]  /*0d00*/  DFMA R16, R18, R16, R18 ;  /* 0x000000101210722b */ /* 0x000fd00000000012 */
[----:B------:R-:W-:Y:S01]  /*0d10*/  DMUL R16, R16, 8.11296384146066816958e+31 ;  /* 0x4690000010107828 */ /* 0x000fe20000000000 */
[----:B------:R-:W-:Y:S10]  /*0d20*/  BRA `(.L_x_11) ;  /* 0x0000000000087947 */ /* 0x000ff40003800000 */
.L_x_10:
[----:B------:R-:W-:Y:S01]  /*0d30*/  LOP3.LUT R17, R11, 0x80000, RZ, 0xfc, !PT ;  /* 0x000800000b117812 */ /* 0x000fe200078efcff */
[----:B------:R-:W-:-:S07]  /*0d40*/  IMAD.MOV.U32 R16, RZ, RZ, R10 ;  /* 0x000000ffff107224 */ /* 0x000fce00078e000a */
.L_x_11:
[----:B------:R-:W-:Y:S05]  /*0d50*/  BSYNC.RECONVERGENT B1 ;  /* 0x0000000000017941 */ /* 0x000fea0003800200 */
.L_x_9:
[----:B------:R-:W-:Y:S02]  /*0d60*/  IMAD.MOV.U32 R10, RZ, RZ, R0 ;  /* 0x000000ffff0a7224 */ /* 0x000fe400078e0000 */
[----:B------:R-:W-:-:S04]  /*0d70*/  IMAD.MOV.U32 R11, RZ, RZ, 0x0 ;  /* 0x00000000ff0b7424 */ /* 0x000fc800078e00ff */
[----:B------:R-:W-:Y:S05]  /*0d80*/  RET.REL.NODEC R10 `(cfo_many_series_one_param_time_major_f32) ;  /* 0xfffffff00a9c7950 */ /* 0x000fea0003c3ffff */
        .weak           $__internal_1_$__cuda_sm20_div_rn_f64_full
        .type           $__internal_1_$__cuda_sm20_div_rn_f64_full,@function
        .size           $__internal_1_$__cuda_sm20_div_rn_f64_full,(.L_x_40 - $__internal_1_$__cuda_sm20_div_rn_f64_full)
$__internal_1_$__cuda_sm20_div_rn_f64_full:
[C---:B------:R-:W-:Y:S01]  /*0d90*/  FSETP.GEU.AND P0, PT, |R21|.reuse, 1.469367938527859385e-39, PT ;  /* 0x001000001500780b */ /* 0x040fe20003f0e200 */
[----:B------:R-:W-:Y:S01]  /*0da0*/  IMAD.MOV.U32 R24, RZ, RZ, 0x1 ;  /* 0x00000001ff187424 */ /* 0x000fe200078e00ff */
[----:B------:R-:W-:Y:S01]  /*0db0*/  LOP3.LUT R18, R21, 0x800fffff, RZ, 0xc0, !PT ;  /* 0x800fffff15127812 */ /* 0x000fe200078ec0ff */
[----:B------:R-:W-:Y:S01]  /*0dc0*/  IMAD.MOV.U32 R33, RZ, RZ, 0x1ca00000 ;  /* 0x1ca00000ff217424 */ /* 0x000fe200078e00ff */
[C---:B------:R-:W-:Y:S01]  /*0dd0*/  FSETP.GEU.AND P2, PT, |R23|.reuse, 1.469367938527859385e-39, PT ;  /* 0x001000001700780b */ /* 0x040fe20003f4e200 */
[----:B------:R-:W-:Y:S01]  /*0de0*/  BSSY.RECONVERGENT B2, `(.L_x_13) ;  /* 0x0000052000027945 */ /* 0x000fe20003800200 */
[----:B------:R-:W-:Y:S02]  /*0df0*/  LOP3.LUT R19, R18, 0x3ff00000, RZ, 0xfc, !PT ;  /* 0x3ff0000012137812 */ /* 0x000fe400078efcff */
[----:B------:R-:W-:Y:S02]  /*0e00*/  MOV R18, R20 ;  /* 0x0000001400127202 */ /* 0x000fe40000000f00 */
[----:B------:R-:W-:-:S02]  /*0e10*/  LOP3.LUT R32, R23, 0x7ff00000, RZ, 0xc0, !PT ;  /* 0x7ff0000017207812 */ /* 0x000fc400078ec0ff */
[----:B------:R-:W-:Y:S01]  /*0e20*/  LOP3.LUT R35, R21, 0x7ff00000, RZ, 0xc0, !PT ;  /* 0x7ff0000015237812 */ /* 0x000fe200078ec0ff */
[----:B------:R-:W-:-:S03]  /*0e30*/  @!P0 DMUL R18, R20, 8.98846567431157953865e+307 ;  /* 0x7fe0000014128828 */ /* 0x000fc60000000000 */
[C---:B------:R-:W-:Y:S02]  /*0e40*/  ISETP.GE.U32.AND P1, PT, R32.reuse, R35, PT ;  /* 0x000000232000720c */ /* 0x040fe40003f26070 */
[----:B------:R-:W-:Y:S01]  /*0e50*/  @!P2 LOP3.LUT R27, R21, 0x7ff00000, RZ, 0xc0, !PT ;  /* 0x7ff00000151ba812 */ /* 0x000fe200078ec0ff */
[----:B------:R-:W0:Y:S03]  /*0e60*/  MUFU.RCP64H R25, R19 ;  /* 0x0000001300197308 */ /* 0x000e260000001800 */
[----:B------:R-:W-:Y:S02]  /*0e70*/  @!P2 ISETP.GE.U32.AND P3, PT, R32, R27, PT ;  /* 0x0000001b2000a20c */ /* 0x000fe40003f66070 */
[----:B------:R-:W-:Y:S02]  /*0e80*/  @!P0 LOP3.LUT R35, R19, 0x7ff00000, RZ, 0xc0, !PT ;  /* 0x7ff0000013238812 */ /* 0x000fe400078ec0ff */
[----:B------:R-:W-:-:S04]  /*0e90*/  @!P2 SEL R27, R33, 0x63400000, !P3 ;  /* 0x63400000211ba807 */ /* 0x000fc80005800000 */
[----:B------:R-:W-:-:S04]  /*0ea0*/  @!P2 LOP3.LUT R30, R27, 0x80000000, R23, 0xf8, !PT ;  /* 0x800000001b1ea812 */ /* 0x000fc800078ef817 */
[----:B------:R-:W-:Y:S01]  /*0eb0*/  @!P2 LOP3.LUT R31, R30, 0x100000, RZ, 0xfc, !PT ;  /* 0x001000001e1fa812 */ /* 0x000fe200078efcff */
[----:B------:R-:W-:Y:S01]  /*0ec0*/  @!P2 IMAD.MOV.U32 R30, RZ, RZ, RZ ;  /* 0x000000ffff1ea224 */ /* 0x000fe200078e00ff */
[----:B0-----:R-:W-:-:S08]  /*0ed0*/  DFMA R28, R24, -R18, 1 ;  /* 0x3ff00000181c742b */ /* 0x001fd00000000812 */
[----:B------:R-:W-:-:S08]  /*0ee0*/  DFMA R28, R28, R28, R28 ;  /* 0x0000001c1c1c722b */ /* 0x000fd0000000001c */
[----:B------:R-:W-:Y:S01]  /*0ef0*/  DFMA R28, R24, R28, R24 ;  /* 0x0000001c181c722b */ /* 0x000fe20000000018 */
[----:B------:R-:W-:Y:S01]  /*0f00*/  SEL R25, R33, 0x63400000, !P1 ;  /* 0x6340000021197807 */ /* 0x000fe20004800000 */
[----:B------:R-:W-:-:S03]  /*0f10*/  IMAD.MOV.U32 R24, RZ, RZ, R22 ;  /* 0x000000ffff187224 */ /* 0x000fc600078e0016 */
[----:B------:R-:W-:-:S03]  /*0f20*/  LOP3.LUT R25, R25, 0x800fffff, R23, 0xf8, !PT ;  /* 0x800fffff19197812 */ /* 0x000fc600078ef817 */
[----:B------:R-:W-:-:S03]  /*0f30*/  DFMA R26, R28, -R18, 1 ;  /* 0x3ff000001c1a742b */ /* 0x000fc60000000812 */
[----:B------:R-:W-:-:S05]  /*0f40*/  @!P2 DFMA R24, R24, 2, -R30 ;  /* 0x400000001818a82b */ /* 0x000fca000000081e */
[----:B------:R-:W-:-:S08]  /*0f50*/  DFMA R26, R28, R26, R28 ;  /* 0x0000001a1c1a722b */ /* 0x000fd0000000001c */
[----:B------:R-:W-:-:S08]  /*0f60*/  DMUL R28, R26, R24 ;  /* 0x000000181a1c7228 */ /* 0x000fd00000000000 */
[----:B------:R-:W-:-:S08]  /*0f70*/  DFMA R30, R28, -R18, R24 ;  /* 0x800000121c1e722b */ /* 0x000fd00000000018 */
[----:B------:R-:W-:Y:S01]  /*0f80*/  DFMA R30, R26, R30, R28 ;  /* 0x0000001e1a1e722b */ /* 0x000fe2000000001c */
[----:B------:R-:W-:Y:S01]  /*0f90*/  IMAD.MOV.U32 R28, RZ, RZ, R32 ;  /* 0x000000ffff1c7224 */ /* 0x000fe200078e0020 */
[----:B------:R-:W-:-:S04]  /*0fa0*/  @!P2 LOP3.LUT R28, R25, 0x7ff00000, RZ, 0xc0, !PT ;  /* 0x7ff00000191ca812 */ /* 0x000fc800078ec0ff */
[----:B------:R-:W-:-:S04]  /*0fb0*/  IADD3 R26, PT, PT, R28, -0x1, RZ ;  /* 0xffffffff1c1a7810 */ /* 0x000fc80007ffe0ff */
[----:B------:R-:W-:Y:S01]  /*0fc0*/  ISETP.GT.U32.AND P0, PT, R26, 0x7feffffe, PT ;  /* 0x7feffffe1a00780c */ /* 0x000fe20003f04070 */
[----:B------:R-:W-:-:S05]  /*0fd0*/  VIADD R26, R35, 0xffffffff ;  /* 0xffffffff231a7836 */ /* 0x000fca0000000000 */
[----:B------:R-:W-:-:S13]  /*0fe0*/  ISETP.GT.U32.OR P0, PT, R26, 0x7feffffe, P0 ;  /* 0x7feffffe1a00780c */ /* 0x000fda0000704470 */
[----:B------:R-:W-:Y:S05]  /*0ff0*/  @P0 BRA `(.L_x_14) ;  /* 0x00000000006c0947 */ /* 0x000fea0003800000 */
[----:B------:R-:W-:-:S04]  /*1000*/  LOP3.LUT R23, R21, 0x7ff00000, RZ, 0xc0, !PT ;  /* 0x7ff0000015177812 */ /* 0x000fc800078ec0ff */
[CC--:B------:R-:W-:Y:S02]  /*1010*/  VIADDMNMX R22, R32.reuse, -R23.reuse, 0xb9600000, !PT ;  /* 0xb960000020167446 */ /* 0x0c0fe40007800917 */
[----:B------:R-:W-:Y:S02]  /*1020*/  ISETP.GE.U32.AND P0, PT, R32, R23, PT ;  /* 0x000000172000720c */ /* 0x000fe40003f06070 */
[----:B------:R-:W-:Y:S02]  /*1030*/  VIMNMX R22, PT, PT, R22, 0x46a00000, PT ;  /* 0x46a0000016167848 */ /* 0x000fe40003fe0100 */
[----:B------:R-:W-:-:S05]  /*1040*/  SEL R33, R33, 0x63400000, !P0 ;  /* 0x6340000021217807 */ /* 0x000fca0004000000 */
[----:B------:R-:W-:Y:S02]  /*1050*/  IMAD.IADD R28, R22, 0x1, -R33 ;  /* 0x00000001161c7824 */ /* 0x000fe400078e0a21 */
[----:B------:R-:W-:Y:S02]  /*1060*/  IMAD.MOV.U32 R22, RZ, RZ, RZ ;  /* 0x000000ffff167224 */ /* 0x000fe400078e00ff */
[----:B------:R-:W-:-:S06]  /*1070*/  VIADD R23, R28, 0x7fe00000 ;  /* 0x7fe000001c177836 */ /* 0x000fcc0000000000 */
[----:B------:R-:W-:-:S10]  /*1080*/  DMUL R26, R30, R22 ;  /* 0x000000161e1a7228 */ /* 0x000fd40000000000 */
[----:B------:R-:W-:-:S13]  /*1090*/  FSETP.GTU.AND P0, PT, |R27|, 1.469367938527859385e-39, PT ;  /* 0x001000001b00780b */ /* 0x000fda0003f0c200 */
[----:B------:R-:W-:Y:S05]  /*10a0*/  @P0 BRA `(.L_x_15) ;  /* 0x0000000000940947 */ /* 0x000fea0003800000 */
[----:B------:R-:W-:Y:S01]  /*10b0*/  DFMA R18, R30, -R18, R24 ;  /* 0x800000121e12722b */ /* 0x000fe20000000018 */
[----:B------:R-:W-:-:S09]  /*10c0*/  IMAD.MOV.U32 R22, RZ, RZ, RZ ;  /* 0x000000ffff167224 */ /* 0x000fd200078e00ff */
[C---:B------:R-:W-:Y:S02]  /*10d0*/  FSETP.NEU.AND P0, PT, R19.reuse, RZ, PT ;  /* 0x000000ff1300720b */ /* 0x040fe40003f0d000 */
[----:B------:R-:W-:-:S04]  /*10e0*/  LOP3.LUT R21, R19, 0x80000000, R21, 0x48, !PT ;  /* 0x8000000013157812 */ /* 0x000fc800078e4815 */
[----:B------:R-:W-:-:S07]  /*10f0*/  LOP3.LUT R23, R21, R23, RZ, 0xfc, !PT ;  /* 0x0000001715177212 */ /* 0x000fce00078efcff */
[----:B------:R-:W-:Y:S05]  /*1100*/  @!P0 BRA `(.L_x_15) ;  /* 0x00000000007c8947 */ /* 0x000fea0003800000 */
[----:B------:R-:W-:Y:S01]  /*1110*/  IADD3 R19, PT, PT, -R28, RZ, RZ ;  /* 0x000000ff1c137210 */ /* 0x000fe20007ffe1ff */
[----:B------:R-:W-:Y:S01]  /*1120*/  IMAD.MOV.U32 R18, RZ, RZ, RZ ;  /* 0x000000ffff127224 */ /* 0x000fe200078e00ff */
[----:B------:R-:W-:-:S05]  /*1130*/  DMUL.RP R22, R30, R22 ;  /* 0x000000161e167228 */ /* 0x000fca0000008000 */
[----:B------:R-:W-:-:S05]  /*1140*/  DFMA R18, R26, -R18, R30 ;  /* 0x800000121a12722b */ /* 0x000fca000000001e */
[----:B------:R-:W-:Y:S02]  /*1150*/  LOP3.LUT R21, R23, R21, RZ, 0x3c, !PT ;  /* 0x0000001517157212 */ /* 0x000fe400078e3cff */
[----:B------:R-:W-:-:S04]  /*1160*/  IADD3 R18, PT, PT, -R28, -0x43300000, RZ ;  /* 0xbcd000001c127810 */ /* 0x000fc80007ffe1ff */
[----:B------:R-:W-:-:S04]  /*1170*/  FSETP.NEU.AND P0, PT, |R19|, R18, PT ;  /* 0x000000121300720b */ /* 0x000fc80003f0d200 */
[----:B------:R-:W-:Y:S02]  /*1180*/  FSEL R26, R22, R26, !P0 ;  /* 0x0000001a161a7208 */ /* 0x000fe40004000000 */
[----:B------:R-:W-:Y:S01]  /*1190*/  FSEL R27, R21, R27, !P0 ;  /* 0x0000001b151b7208 */ /* 0x000fe20004000000 */
[----:B------:R-:W-:Y:S06]  /*11a0*/  BRA `(.L_x_15) ;  /* 0x0000000000547947 */ /* 0x000fec0003800000 */
.L_x_14:
[----:B------:R-:W-:-:S14]  /*11b0*/  DSETP.NAN.AND P0, PT, R22, R22, PT ;  /* 0x000000161600722a */ /* 0x000fdc0003f08000 */
[----:B------:R-:W-:Y:S05]  /*11c0*/  @P0 BRA `(.L_x_16) ;  /* 0x0000000000440947 */ /* 0x000fea0003800000 */
[----:B------:R-:W-:-:S14]  /*11d0*/  DSETP.NAN.AND P0, PT, R20, R20, PT ;  /* 0x000000141400722a */ /* 0x000fdc0003f08000 */
[----:B------:R-:W-:Y:S05]  /*11e0*/  @P0 BRA `(.L_x_17) ;  /* 0x0000000000300947 */ /* 0x000fea0003800000 */
[----:B------:R-:W-:Y:S01]  /*11f0*/  ISETP.NE.AND P0, PT, R28, R35, PT ;  /* 0x000000231c00720c */ /* 0x000fe20003f05270 */
[----:B------:R-:W-:Y:S02]  /*1200*/  IMAD.MOV.U32 R26, RZ, RZ, 0x0 ;  /* 0x00000000ff1a7424 */ /* 0x000fe400078e00ff */
[----:B------:R-:W-:-:S10]  /*1210*/  IMAD.MOV.U32 R27, RZ, RZ, -0x80000 ;  /* 0xfff80000ff1b7424 */ /* 0x000fd400078e00ff */
[----:B------:R-:W-:Y:S05]  /*1220*/  @!P0 BRA `(.L_x_15) ;  /* 0x0000000000348947 */ /* 0x000fea0003800000 */
[----:B------:R-:W-:Y:S02]  /*1230*/  ISETP.NE.AND P0, PT, R28, 0x7ff00000, PT ;  /* 0x7ff000001c00780c */ /* 0x000fe40003f05270 */
[----:B------:R-:W-:Y:S02]  /*1240*/  LOP3.LUT R27, R23, 0x80000000, R21, 0x48, !PT ;  /* 0x80000000171b7812 */ /* 0x000fe400078e4815 */
[----:B------:R-:W-:-:S13]  /*1250*/  ISETP.EQ.OR P0, PT, R35, RZ, !P0 ;  /* 0x000000ff2300720c */ /* 0x000fda0004702670 */
[----:B------:R-:W-:Y:S01]  /*1260*/  @P0 LOP3.LUT R18, R27, 0x7ff00000, RZ, 0xfc, !PT ;  /* 0x7ff000001b120812 */ /* 0x000fe200078efcff */
[----:B------:R-:W-:Y:S02]  /*1270*/  @!P0 IMAD.MOV.U32 R26, RZ, RZ, RZ ;  /* 0x000000ffff1a8224 */ /* 0x000fe400078e00ff */
[----:B------:R-:W-:Y:S01]  /*1280*/  @P0 IMAD.MOV.U32 R26, RZ, RZ, RZ ;  /* 0x000000ffff1a0224 */ /* 0x000fe200078e00ff */
[----:B------:R-:W-:Y:S01]  /*1290*/  @P0 MOV R27, R18 ;  /* 0x00000012001b0202 */ /* 0x000fe20000000f00 */
[----:B------:R-:W-:Y:S06]  /*12a0*/  BRA `(.L_x_15) ;  /* 0x0000000000147947 */ /* 0x000fec0003800000 */
.L_x_17:
[----:B------:R-:W-:Y:S01]  /*12b0*/  LOP3.LUT R27, R21, 0x80000, RZ, 0xfc, !PT ;  /* 0x00080000151b7812 */ /* 0x000fe200078efcff */
[----:B------:R-:W-:Y:S01]  /*12c0*/  IMAD.MOV.U32 R26, RZ, RZ, R20 ;  /* 0x000000ffff1a7224 */ /* 0x000fe200078e0014 */
[----:B------:R-:W-:Y:S06]  /*12d0*/  BRA `(.L_x_15) ;  /* 0x0000000000087947 */ /* 0x000fec0003800000 */
.L_x_16:
[----:B------:R-:W-:Y:S01]  /*12e0*/  LOP3.LUT R27, R23, 0x80000, RZ, 0xfc, !PT ;  /* 0x00080000171b7812 */ /* 0x000fe200078efcff */
[----:B------:R-:W-:-:S07]  /*12f0*/  IMAD.MOV.U32 R26, RZ, RZ, R22 ;  /* 0x000000ffff1a7224 */ /* 0x000fce00078e0016 */
.L_x_15:
[----:B------:R-:W-:Y:S05]  /*1300*/  BSYNC.RECONVERGENT B2 ;  /* 0x0000000000027941 */ /* 0x000fea0003800200 */
.L_x_13:
[----:B------:R-:W-:Y:S02]  /*1310*/  IMAD.MOV.U32 R18, RZ, RZ, R0 ;  /* 0x000000ffff127224 */ /* 0x000fe400078e0000 */
[----:B------:R-:W-:-:S04]  /*1320*/  IMAD.MOV.U32 R19, RZ, RZ, 0x0 ;  /* 0x00000000ff137424 */ /* 0x000fc800078e00ff */
[----:B------:R-:W-:Y:S05]  /*1330*/  RET.REL.NODEC R18 `(cfo_many_series_one_param_time_major_f32) ;  /* 0xffffffec12307950 */ /* 0x000fea0003c3ffff */
.L_x_18:
[----:B------:R-:W-:-:S00]  /*1340*/  BRA `(.L_x_18) ;  /* 0xfffffffc00fc7947 */ /* 0x000fc0000383ffff */
[----:B------:R-:W-:-:S00]  /*1350*/  NOP ;  /* 0x0000000000007918 */ /* 0x000fc00000000000 */
        /* <DEDUP_REMOVED lines=10> */
.L_x_40:


//--------------------- .text.cfo_batch_f32       --------------------------
	.section	.text.cfo_batch_f32,"ax",@progbits
	.align	128
        .global         cfo_batch_f32
        .type           cfo_batch_f32,@function
        .size           cfo_batch_f32,(.L_x_42 - cfo_batch_f32)
        .other          cfo_batch_f32,@"STO_CUDA_ENTRY STV_DEFAULT"
cfo_batch_f32:
.text.cfo_batch_f32:
[----:B------:R-:W-:Y:S01]  /*0000*/  LDC R1, c[0x0][0x37c] ;  /* 0x0000df00ff017b82 */ /* 0x000fe20000000800 */
[----:B------:R-:W0:Y:S01]  /*0010*/  S2R R0, SR_CTAID.Y ;  /* 0x0000000000007919 */ /* 0x000e220000002600 */
[----:B------:R-:W0:Y:S02]  /*0020*/  LDCU UR4, c[0x0][0x3b0] ;  /* 0x00007600ff0477ac */ /* 0x000e240008000800 */
[----:B0-----:R-:W-:-:S13]  /*0030*/  ISETP.GE.AND P0, PT, R0, UR4, PT ;  /* 0x0000000400007c0c */ /* 0x001fda000bf06270 */
[----:B------:R-:W-:Y:S05]  /*0040*/  @P0 EXIT ;  /* 0x000000000000094d */ /* 0x000fea0003800000 */
[----:B------:R-:W0:Y:S01]  /*0050*/  LDC.64 R2, c[0x0][0x3a0] ;  /* 0x0000e800ff027b82 */ /* 0x000e220000000a00 */
[----:B------:R-:W1:Y:S07]  /*0060*/  LDCU.64 UR10, c[0x0][0x358] ;  /* 0x00006b00ff0a77ac */ /* 0x000e6e0008000a00 */
[----:B------:R-:W2:Y:S01]  /*0070*/  LDC.64 R18, c[0x0][0x3a8] ;  /* 0x0000ea00ff127b82 */ /* 0x000ea20000000a00 */
[----:B0-----:R-:W-:-:S06]  /*0080*/  IMAD.WIDE.U32 R2, R0, 0x4, R2 ;  /* 0x0000000400027825 */ /* 0x001fcc00078e0002 */
[----:B-1----:R-:W3:Y:S02]  /*0090*/  LDG.E.CONSTANT R2, desc[UR10][R2.64] ;  /* 0x0000000a02027981 */ /* 0x002ee4000c1e9900 */
[----:B---3--:R-:W-:-:S13]  /*00a0*/  R2UR UR4, R2 ;  /* 0x00000000020472ca */ /* 0x008fda00000e0000 */
[----:B------:R-:W-:-:S06]  /*00b0*/  UISETP.GE.AND UP0, UPT, UR4, 0x1, UPT ;  /* 0x000000010400788c */ /* 0x000fcc000bf06270 */
[----:B------:R-:W-:-:S13]  /*00c0*/  PLOP3.LUT P0, PT, PT, PT, UP0, 0x80, 0x8 ;  /* 0x000000000008781c */ /* 0x000fda0003f0f008 */
[----:B--2---:R-:W-:Y:S05]  /*00d0*/  @!P0 EXIT ;  /* 0x000000000000894d */ /* 0x004fea0003800000 */
[----:B------:R-:W-:-:S06]  /*00e0*/  IMAD.WIDE.U32 R18, R0, 0x4, R18 ;  /* 0x0000000400127825 */ /* 0x000fcc00078e0012 */
[----:B------:R0:W5:Y:S01]  /*00f0*/  LDG.E.CONSTANT R18, desc[UR10][R18.64] ;  /* 0x0000000a12127981 */ /* 0x000162000c1e9900 */
[----:B------:R-:W1:Y:S01]  /*0100*/  MUFU.RCP64H R3, 6 ;  /* 0x4018000000037908 */ /* 0x000e620000001800 */
[----:B------:R-:W-:Y:S01]  /*0110*/  IMAD.MOV.U32 R6, RZ, RZ, 0x0 ;  /* 0x00000000ff067424 */ /* 0x000fe200078e00ff */
[----:B------:R-:W-:Y:S01]  /*0120*/  UIADD3 UR5, UPT, UPT, UR4, UR4, URZ ;  /* 0x0000000404057290 */ /* 0x000fe2000fffe0ff */
[----:B------:R-:W-:Y:S01]  /*0130*/  IMAD.MOV.U32 R7, RZ, RZ, 0x40180000 ;  /* 0x40180000ff077424 */ /* 0x000fe200078e00ff */
[----:B------:R-:W-:Y:S01]  /*0140*/  UIMAD UR6, UR4, UR4, UR4 ;  /* 0x00000004040672a4 */ /* 0x000fe2000f8e0204 */
[----:B------:R-:W-:-:S03]  /*0150*/  IMAD.MOV.U32 R2, RZ, RZ, 0x1 ;  /* 0x00000001ff027424 */ /* 0x000fc600078e00ff */
[----:B------:R-:W-:Y:S01]  /*0160*/  UIMAD UR5, UR5, UR6, UR6 ;  /* 0x00000006050572a4 */ /* 0x000fe2000f8e0206 */
[----:B------:R-:W2:Y:S02]  /*0170*/  I2F.F64.U32 R10, UR4 ;  /* 0x00000004000a7d12 */ /* 0x000ea40008201800 */
[----:B-1----:R-:W-:Y:S01]  /*0180*/  DFMA R4, R2, -R6, 1 ;  /* 0x3ff000000204742b */ /* 0x002fe20000000806 */
[----:B--2---:R-:W-:-:S07]  /*0190*/  R2UR UR8, R10 ;  /* 0x000000000a0872ca */ /* 0x004fce00000e0000 */
[----:B------:R-:W-:Y:S01]  /*01a0*/  DFMA R4, R4, R4, R4 ;  /* 0x000000040404722b */ /* 0x000fe20000000004 */
[----:B------:R-:W-:-:S07]  /*01b0*/  R2UR UR9, R11 ;  /* 0x000000000b0972ca */ /* 0x000fce00000e0000 */
[----:B------:R-:W-:-:S08]  /*01c0*/  DFMA R4, R2, R4, R2 ;  /* 0x000000040204722b */ /* 0x000fd00000000002 */
[C---:B------:R-:W-:Y:S01]  /*01d0*/  DFMA R2, R4.reuse, -R6, 1 ;  /* 0x3ff000000402742b */ /* 0x040fe20000000806 */
[----:B------:R-:W1:Y:S07]  /*01e0*/  I2F.F64.U32 R6, UR5 ;  /* 0x0000000500067d12 */ /* 0x000e6e0008201800 */
[----:B------:R-:W-:-:S08]  /*01f0*/  DFMA R2, R4, R2, R4 ;  /* 0x000000020402722b */ /* 0x000fd00000000004 */
[----:B-1----:R-:W-:Y:S01]  /*0200*/  DMUL R4, R6, R2 ;  /* 0x0000000206047228 */ /* 0x002fe20000000000 */
[----:B------:R-:W-:-:S07]  /*0210*/  FSETP.GEU.AND P1, PT, |R7|, 6.5827683646048100446e-37, PT ;  /* 0x036000000700780b */ /* 0x000fce0003f2e200 */
[----:B------:R-:W-:-:S08]  /*0220*/  DFMA R8, R4, -6, R6 ;  /* 0xc01800000408782b */ /* 0x000fd00000000006 */
[----:B------:R-:W-:Y:S01]  /*0230*/  DFMA R2, R2, R8, R4 ;  /* 0x000000080202722b */ /* 0x000fe20000000004 */
[----:B------:R-:W1:Y:S09]  /*0240*/  I2F.F64.U32 R4, UR6 ;  /* 0x0000000600047d12 */ /* 0x000e720008201800 */
[----:B------:R-:W-:-:S05]  /*0250*/  FFMA R8, RZ, 2.375, R3 ;  /* 0x40180000ff087823 */ /* 0x000fca0000000003 */
[----:B------:R-:W-:Y:S01]  /*0260*/  FSETP.GT.AND P0, PT, |R8|, 1.469367938527859385e-39, PT ;  /* 0x001000000800780b */ /* 0x000fe20003f04200 */
[----:B-1----:R-:W-:-:S12]  /*0270*/  DMUL R4, R4, 0.5 ;  /* 0x3fe0000004047828 */ /* 0x002fd80000000000 */
[----:B0-----:R-:W-:Y:S05]  /*0280*/  @P0 BRA P1, `(.L_x_19) ;  /* 0x0000000000180947 */ /* 0x001fea0000800000 */
[----:B------:R-:W-:Y:S01]  /*0290*/  IMAD.MOV.U32 R24, RZ, RZ, R6 ;  /* 0x000000ffff187224 */ /* 0x000fe200078e0006 */
[----:B------:R-:W-:Y:S01]  /*02a0*/  MOV R36, 0x2f0 ;  /* 0x000002f000247802 */ /* 0x000fe20000000f00 */
[----:B------:R-:W-:Y:S02]  /*02b0*/  IMAD.MOV.U32 R25, RZ, RZ, R7 ;  /* 0x000000ffff197224 */ /* 0x000fe400078e0007 */
[----:B------:R-:W-:Y:S02]  /*02c0*/  IMAD.MOV.U32 R28, RZ, RZ, RZ ;  /* 0x000000ffff1c7224 */ /* 0x000fe400078e00ff */
[----:B------:R-:W-:-:S07]  /*02d0*/  IMAD.MOV.U32 R29, RZ, RZ, 0x40180000 ;  /* 0x40180000ff1d7424 */ /* 0x000fce00078e00ff */
[----:B-----5:R-:W-:Y:S05]  /*02e0*/  CALL.REL.NOINC `($__internal_3_$__cuda_sm20_div_rn_f64_full) ;  /* 0x0000000800ac7944 */ /* 0x020fea0003c00000 */
.L_x_19:
[----:B------:R-:W0:Y:S01]  /*02f0*/  S2R R19, SR_TID.X ;  /* 0x0000000000137919 */ /* 0x000e220000002100 */
[----:B------:R-:W1:Y:S01]  /*0300*/  LDCU UR5, c[0x0][0x360] ;  /* 0x00006c00ff0577ac */ /* 0x000e620008000800 */
[----:B------:R-:W0:Y:S01]  /*0310*/  S2UR UR6, SR_CTAID.X ;  /* 0x00000000000679c3 */ /* 0x000e220000002500 */
[----:B------:R-:W2:Y:S07]  /*0320*/  LDCU UR7, c[0x0][0x398] ;  /* 0x00007300ff0777ac */ /* 0x000eae0008000800 */
[----:B------:R-:W0:Y:S02]  /*0330*/  LDC R6, c[0x0][0x360] ;  /* 0x0000d800ff067b82 */ /* 0x000e240000000800 */
[----:B0-----:R-:W-:Y:S01]  /*0340*/  IMAD R19, R6, UR6, R19 ;  /* 0x0000000606137c24 */ /* 0x001fe2000f8e0213 */
[----:B------:R-:W-:-:S04]  /*0350*/  DMUL R6, R4, R4 ;  /* 0x0000000404067228 */ /* 0x000fc80000000000 */
[----:B--2---:R-:W-:-:S04]  /*0360*/  ISETP.GE.AND P0, PT, R19, UR7, PT ;  /* 0x0000000713007c0c */ /* 0x004fc8000bf06270 */
[----:B------:R-:W-:-:S09]  /*0370*/  DFMA R10, R2, UR8, -R6 ;  /* 0x00000008020a7c2b */ /* 0x000fd20008000806 */
[----:B-1----:R-:W-:Y:S05]  /*0380*/  @P0 EXIT ;  /* 0x000000000000094d */ /* 0x002fea0003800000 */
[----:B------:R-:W0:Y:S01]  /*0390*/  MUFU.RCP64H R3, R11 ;  /* 0x0000000b00037308 */ /* 0x000e220000001800 */
[----:B------:R-:W-:Y:S01]  /*03a0*/  VIADD R2, R11, 0x300402 ;  /* 0x003004020b027836 */ /* 0x000fe20000000000 */
[----:B------:R-:W1:Y:S01]  /*03b0*/  LDCU UR6, c[0x0][0x370] ;  /* 0x00006e00ff0677ac */ /* 0x000e620008000800 */
[----:B------:R-:W-:Y:S03]  /*03c0*/  BSSY.RECONVERGENT B0, `(.L_x_20) ;  /* 0x000000d000007945 */ /* 0x000fe60003800200 */
[----:B------:R-:W-:Y:S01]  /*03d0*/  FSETP.GEU.AND P0, PT, |R2|, 5.8789094863358348022e-39, PT ;  /* 0x004004020200780b */ /* 0x000fe20003f0e200 */
[----:B0-----:R-:W-:Y:S01]  /*03e0*/  DFMA R6, -R10, R2, 1 ;  /* 0x3ff000000a06742b */ /* 0x001fe20000000102 */
[----:B-1----:R-:W-:-:S07]  /*03f0*/  UIMAD UR5, UR5, UR6, URZ ;  /* 0x00000006050572a4 */ /* 0x002fce000f8e02ff */
[----:B------:R-:W-:-:S08]  /*0400*/  DFMA R6, R6, R6, R6 ;  /* 0x000000060606722b */ /* 0x000fd00000000006 */
[----:B------:R-:W-:-:S08]  /*0410*/  DFMA R6, R2, R6, R2 ;  /* 0x000000060206722b */ /* 0x000fd00000000002 */
[----:B------:R-:W-:-:S08]  /*0420*/  DFMA R8, -R10, R6, 1 ;  /* 0x3ff000000a08742b */ /* 0x000fd00000000106 */
[----:B------:R-:W-:Y:S01]  /*0430*/  DFMA R6, R6, R8, R6 ;  /* 0x000000080606722b */ /* 0x000fe20000000006 */
[----:B------:R-:W-:Y:S10]  /*0440*/  @P0 BRA `(.L_x_21) ;  /* 0x0000000000100947 */ /* 0x000ff40003800000 */
[----:B------:R-:W-:-:S05]  /*0450*/  LOP3.LUT R2, R11, 0x7fffffff, RZ, 0xc0, !PT ;  /* 0x7fffffff0b027812 */ /* 0x000fca00078ec0ff */
[----:B------:R-:W-:Y:S01]  /*0460*/  VIADD R3, R2, 0xfff00000 ;  /* 0xfff0000002037836 */ /* 0x000fe20000000000 */
[----:B------:R-:W-:-:S07]  /*0470*/  MOV R2, 0x490 ;  /* 0x0000049000027802 */ /* 0x000fce0000000f00 */
[----:B-----5:R-:W-:Y:S05]  /*0480*/  CALL.REL.NOINC `($__internal_2_$__cuda_sm20_dblrcp_rn_slowpath_v3) ;  /* 0x00000004009c7944 */ /* 0x020fea0003c00000 */
.L_x_21:
[----:B------:R-:W-:Y:S05]  /*0490*/  BSYNC.RECONVERGENT B0 ;  /* 0x0000000000007941 */ /* 0x000fea0003800200 */
.L_x_20:
[----:B------:R-:W-:Y:S01]  /*04a0*/  UIADD3 UR7, UPT, UPT, UR4, -0x1, URZ ;  /* 0xffffffff04077890 */ /* 0x000fe2000fffe0ff */
[----:B------:R-:W0:Y:S01]  /*04b0*/  LDC.64 R8, c[0x0][0x388] ;  /* 0x0000e200ff087b82 */ /* 0x000e220000000a00 */
[----:B------:R-:W1:Y:S01]  /*04c0*/  LDCU UR6, c[0x0][0x39c] ;  /* 0x00007380ff0677ac */ /* 0x000e620008000800 */
[----:B------:R-:W2:Y:S06]  /*04d0*/  LDCU UR12, c[0x0][0x398] ;  /* 0x00007300ff0c77ac */ /* 0x000eac0008000800 */
[----:B------:R-:W3:Y:S01]  /*04e0*/  LDC.64 R10, c[0x0][0x390] ;  /* 0x0000e400ff0a7b82 */ /* 0x000ee20000000a00 */
[----:B------:R-:W4:Y:S01]  /*04f0*/  I2F.F64.U32 R16, UR7 ;  /* 0x0000000700107d12 */ /* 0x000f220008201800 */
[----:B------:R-:W0:Y:S06]  /*0500*/  LDCU UR7, c[0x0][0x39c] ;  /* 0x00007380ff0777ac */ /* 0x000e2c0008000800 */
[----:B------:R-:W0:Y:S01]  /*0510*/  LDC.64 R12, c[0x0][0x380] ;  /* 0x0000e000ff0c7b82 */ /* 0x000e220000000a00 */
[----:B-1----:R-:W-:-:S07]  /*0520*/  UIADD3 UR4, UPT, UPT, UR4, UR6, URZ ;  /* 0x0000000604047290 */ /* 0x002fce000fffe0ff */
[----:B------:R-:W1:Y:S01]  /*0530*/  LDC.64 R14, c[0x0][0x3b8] ;  /* 0x0000ee00ff0e7b82 */ /* 0x000e620000000a00 */
[----:B--2-4-:R-:W-:-:S11]  /*0540*/  DMUL R16, R16, 0.5 ;  /* 0x3fe0000010107828 */ /* 0x014fd60000000000 */
.L_x_28:
[----:B------:R-:W-:Y:S01]  /*0550*/  UIADD3 UR6, UPT, UPT, UR4, -0x1, URZ ;  /* 0xffffffff04067890 */ /* 0x000fe2000fffe0ff */
[----:B------:R-:W-:Y:S01]  /*0560*/  BSSY.RECONVERGENT B0, `(.L_x_22) ;  /* 0x0000052000007945 */ /* 0x000fe20003800200 */
[----:B--2---:R-:W-:-:S04]  /*0570*/  MOV R20, 0x7fffffff ;  /* 0x7fffffff00147802 */ /* 0x004fc80000000f00 */
[----:B------:R-:W-:-:S13]  /*0580*/  ISETP.GE.AND P0, PT, R19, UR6, PT ;  /* 0x0000000613007c0c */ /* 0x000fda000bf06270 */
[----:B------:R-:W-:Y:S05]  /*0590*/  @!P0 BRA `(.L_x_23) ;  /* 0x0000000400388947 */ /* 0x000fea0003800000 */
[----:B------:R-:W-:Y:S02]  /*05a0*/  IMAD.U32 R2, RZ, RZ, UR4 ;  /* 0x00000004ff027e24 */ /* 0x000fe4000f8e00ff */
[----:B0-----:R-:W-:-:S03]  /*05b0*/  IMAD.WIDE R24, R19, 0x8, R8 ;  /* 0x0000000813187825 */ /* 0x001fc600078e0208 */
[----:B------:R-:W-:-:S03]  /*05c0*/  IADD3 R21, PT, PT, R19, 0x1, -R2 ;  /* 0x0000000113157810 */ /* 0x000fc60007ffe802 */
[----:B------:R-:W2:Y:S02]  /*05d0*/  LDG.E.64.CONSTANT R24, desc[UR10][R24.64+0x8] ;  /* 0x0000080a18187981 */ /* 0x000ea4000c1e9b00 */
[----:B------:R-:W-:-:S04]  /*05e0*/  VIADD R23, R21, UR7 ;  /* 0x0000000715177c36 */ /* 0x000fc80008000000 */
[----:B------:R-:W-:-:S06]  /*05f0*/  IMAD.WIDE R26, R23, 0x8, R8 ;  /* 0x00000008171a7825 */ /* 0x000fcc00078e0208 */
[----:B------:R-:W2:Y:S01]  /*0600*/  LDG.E.64.CONSTANT R26, desc[UR10][R26.64] ;  /* 0x0000000a1a1a7981 */ /* 0x000ea2000c1e9b00 */
[----:B---3--:R-:W-:-:S04]  /*0610*/  IMAD.WIDE R2, R19, 0x8, R10 ;  /* 0x0000000813027825 */ /* 0x008fc800078e020a */
[----:B------:R-:W-:Y:S02]  /*0620*/  IMAD.WIDE R22, R23, 0x8, R10 ;  /* 0x0000000817167825 */ /* 0x000fe400078e020a */
[----:B------:R-:W3:Y:S04]  /*0630*/  LDG.E.64.CONSTANT R2, desc[UR10][R2.64+0x8] ;  /* 0x0000080a02027981 */ /* 0x000ee8000c1e9b00 */
[----:B------:R-:W3:Y:S01]  /*0640*/  LDG.E.64.CONSTANT R22, desc[UR10][R22.64] ;  /* 0x0000000a16167981 */ /* 0x000ee2000c1e9b00 */
[----:B------:R-:W0:Y:S01]  /*0650*/  MUFU.RCP64H R29, UR9 ;  /* 0x00000009001d7d08 */ /* 0x000e220008001800 */
[----:B------:R-:W-:Y:S02]  /*0660*/  IMAD.U32 R30, RZ, RZ, UR8 ;  /* 0x00000008ff1e7e24 */ /* 0x000fe4000f8e00ff */
[----:B------:R-:W-:-:S02]  /*0670*/  IMAD.U32 R31, RZ, RZ, UR9 ;  /* 0x00000009ff1f7e24 */ /* 0x000fc4000f8e00ff */
[----:B------:R-:W-:-:S06]  /*0680*/  IMAD.MOV.U32 R28, RZ, RZ, 0x1 ;  /* 0x00000001ff1c7424 */ /* 0x000fcc00078e00ff */
[----:B0-----:R-:W-:-:S08]  /*0690*/  DFMA R30, R28, -R30, 1 ;  /* 0x3ff000001c1e742b */ /* 0x001fd0000000081e */
[----:B------:R-:W-:-:S08]  /*06a0*/  DFMA R30, R30, R30, R30 ;  /* 0x0000001e1e1e722b */ /* 0x000fd0000000001e */
[----:B------:R-:W-:Y:S01]  /*06b0*/  DFMA R28, R28, R30, R28 ;  /* 0x0000001e1c1c722b */ /* 0x000fe2000000001c */
[----:B------:R-:W-:Y:S02]  /*06c0*/  IMAD.U32 R30, RZ, RZ, UR8 ;  /* 0x00000008ff1e7e24 */ /* 0x000fe4000f8e00ff */
[----:B------:R-:W-:-:S06]  /*06d0*/  IMAD.U32 R31, RZ, RZ, UR9 ;  /* 0x00000009ff1f7e24 */ /* 0x000fcc000f8e00ff */
[----:B------:R-:W-:-:S08]  /*06e0*/  DFMA R30, R28, -R30, 1 ;  /* 0x3ff000001c1e742b */ /* 0x000fd0000000081e */
[----:B------:R-:W-:Y:S01]  /*06f0*/  DFMA R28, R28, R30, R28 ;  /* 0x0000001e1c1c722b */ /* 0x000fe2000000001c */
[----:B------:R-:W-:Y:S01]  /*0700*/  BSSY.RECONVERGENT B1, `(.L_x_24) ;  /* 0x0000017000017945 */ /* 0x000fe20003800200 */
[----:B--2---:R-:W-:Y:S01]  /*0710*/  DADD R24, R24, -R26 ;  /* 0x0000000018187229 */ /* 0x004fe2000000081a */
[----:B------:R-:W0:Y:S07]  /*0720*/  I2F.F64 R26, R21 ;  /* 0x00000015001a7312 */ /* 0x000e2e0000201c00 */
[----:B------:R-:W-:-:S02]  /*0730*/  DMUL R30, R24, R28 ;  /* 0x0000001c181e7228 */ /* 0x000fc40000000000 */
[----:B---3--:R-:W-:-:S06]  /*0740*/  DADD R2, R2, -R22 ;  /* 0x0000000002027229 */ /* 0x008fcc0000000816 */
[----:B------:R-:W-:Y:S02]  /*0750*/  DFMA R22, R30, -UR8, R24 ;  /* 0x800000081e167c2b */ /* 0x000fe40008000018 */
[----:B0-----:R-:W-:-:S06]  /*0760*/  DFMA R26, -R24, R26, R2 ;  /* 0x0000001a181a722b */ /* 0x001fcc0000000102 */
[----:B------:R-:W-:Y:S02]  /*0770*/  DFMA R2, R28, R22, R30 ;  /* 0x000000161c02722b */ /* 0x000fe4000000001e */
[----:B------:R-:W-:Y:S01]  /*0780*/  DMUL R22, R4, R24 ;  /* 0x0000001804167228 */ /* 0x000fe20000000000 */
[----:B------:R-:W-:-:S07]  /*0790*/  FSETP.GEU.AND P1, PT, |R25|, 6.5827683646048100446e-37, PT ;  /* 0x036000001900780b */ /* 0x000fce0003f2e200 */
[----:B------:R-:W-:Y:S01]  /*07a0*/  DFMA R22, R26, UR8, -R22 ;  /* 0x000000081a167c2b */ /* 0x000fe20008000816 */
[----:B------:R-:W-:-:S05]  /*07b0*/  FFMA R26, RZ, UR9, R3 ;  /* 0x00000009ff1a7c23 */ /* 0x000fca0008000003 */
[----:B------:R-:W-:Y:S02]  /*07c0*/  FSETP.GT.AND P0, PT, |R26|, 1.469367938527859385e-39, PT ;  /* 0x001000001a00780b */ /* 0x000fe40003f04200 */
[----:B------:R-:W-:-:S11]  /*07d0*/  DMUL R22, R22, R6 ;  /* 0x0000000616167228 */ /* 0x000fd60000000000 */
[----:B------:R-:W-:Y:S05]  /*07e0*/  @P0 BRA P1, `(.L_x_25) ;  /* 0x0000000000200947 */ /* 0x000fea0000800000 */
[----:B------:R-:W-:Y:S01]  /*07f0*/  MOV R2, UR8 ;  /* 0x0000000800027c02 */ /* 0x000fe20008000f00 */
[----:B------:R-:W-:Y:S01]  /*0800*/  IMAD.U32 R27, RZ, RZ, UR9 ;  /* 0x00000009ff1b7e24 */ /* 0x000fe2000f8e00ff */
[----:B------:R-:W-:Y:S01]  /*0810*/  MOV R36, 0x870 ;  /* 0x0000087000247802 */ /* 0x000fe20000000f00 */
[----:B------:R-:W-:Y:S02]  /*0820*/  IMAD.U32 R3, RZ, RZ, UR9 ;  /* 0x00000009ff037e24 */ /* 0x000fe4000f8e00ff */
[----:B------:R-:W-:Y:S02]  /*0830*/  IMAD.U32 R26, RZ, RZ, UR8 ;  /* 0x00000008ff1a7e24 */ /* 0x000fe4000f8e00ff */
[----:B------:R-:W-:Y:S02]  /*0840*/  IMAD.MOV.U32 R28, RZ, RZ, R2 ;  /* 0x000000ffff1c7224 */ /* 0x000fe400078e0002 */
[----:B------:R-:W-:-:S07]  /*0850*/  IMAD.MOV.U32 R29, RZ, RZ, R27 ;  /* 0x000000ffff1d7224 */ /* 0x000fce00078e001b */
[----:B-1---5:R-:W-:Y:S05]  /*0860*/  CALL.REL.NOINC `($__internal_3_$__cuda_sm20_div_rn_f64_full) ;  /* 0x00000004004c7944 */ /* 0x022fea0003c00000 */
.L_x_25:
[----:B------:R-:W-:Y:S05]  /*0870*/  BSYNC.RECONVERGENT B1 ;  /* 0x0000000000017941 */ /* 0x000fea0003800200 */
.L_x_24:
[----:B------:R-:W-:-:S05]  /*0880*/  IMAD.WIDE R24, R19, 0x4, R12 ;  /* 0x0000000413187825 */ /* 0x000fca00078e020c */
        /* <DEDUP_REMOVED lines=22> */
[----:B------:R-:W-:Y:S01]  /*09f0*/  MOV R25, R23 ;  /* 0x0000001700197202 */ /* 0x000fe20000000f00 */
[----:B------:R-:W-:Y:S01]  /*0a00*/  IMAD.MOV.U32 R28, RZ, RZ, R20 ;  /* 0x000000ffff1c7224 */ /* 0x000fe200078e0014 */
[----:B------:R-:W-:Y:S01]  /*0a10*/  MOV R36, 0xa40 ;  /* 0x00000a4000247802 */ /* 0x000fe20000000f00 */
[----:B------:R-:W-:-:S07]  /*0a20*/  IMAD.MOV.U32 R29, RZ, RZ, R21 ;  /* 0x000000ffff1d7224 */ /* 0x000fce00078e0015 */
[----:B-1---5:R-:W-:Y:S05]  /*0a30*/  CALL.REL.NOINC `($__internal_3_$__cuda_sm20_div_rn_f64_full) ;  /* 0x0000000000d87944 */ /* 0x022fea0003c00000 */
.L_x_27:
[----:B------:R-:W-:Y:S05]  /*0a40*/  BSYNC.RECONVERGENT B1 ;  /* 0x0000000000017941 */ /* 0x000fea0003800200 */
.L_x_26:
[----:B------:R-:W0:Y:S02]  /*0a50*/  F2F.F32.F64 R2, R2 ;  /* 0x0000000200027310 */ /* 0x000e240000301000 */
[----:B0-----:R-:W-:-:S04]  /*0a60*/  FADD R21, -R2, 1 ;  /* 0x3f80000002157421 */ /* 0x001fc80000000100 */
[----:B-----5:R-:W-:-:S07]  /*0a70*/  FMUL R20, R18, R21 ;  /* 0x0000001512147220 */ /* 0x020fce0000400000 */
.L_x_23:
[----:B0-----:R-:W-:Y:S05]  /*0a80*/  BSYNC.RECONVERGENT B0 ;  /* 0x0000000000007941 */ /* 0x001fea0003800200 */
.L_x_22:
[----:B------:R-:W-:Y:S02]  /*0a90*/  IMAD R3, R0, UR12, R19 ;  /* 0x0000000c00037c24 */ /* 0x000fe4000f8e0213 */
[----:B------:R-:W-:Y:S02]  /*0aa0*/  VIADD R19, R19, UR5 ;  /* 0x0000000513137c36 */ /* 0x000fe40008000000 */
[----:B-1----:R-:W-:-:S03]  /*0ab0*/  IMAD.WIDE R2, R3, 0x4, R14 ;  /* 0x0000000403027825 */ /* 0x002fc600078e020e */
[----:B------:R-:W-:Y:S02]  /*0ac0*/  ISETP.GE.AND P0, PT, R19, UR12, PT ;  /* 0x0000000c13007c0c */ /* 0x000fe4000bf06270 */
[----:B------:R2:W-:Y:S11]  /*0ad0*/  STG.E desc[UR10][R2.64], R20 ;  /* 0x0000001402007986 */ /* 0x0005f6000c10190a */
[----:B------:R-:W-:Y:S05]  /*0ae0*/  @!P0 BRA `(.L_x_28) ;  /* 0xfffffff800988947 */ /* 0x000fea000383ffff */
[----:B------:R-:W-:Y:S05]  /*0af0*/  EXIT ;  /* 0x000000000000794d */ /* 0x000fea0003800000 */
        .weak           $__internal_2_$__cuda_sm20_dblrcp_rn_slowpath_v3
        .type           $__internal_2_$__cuda_sm20_dblrcp_rn_slowpath_v3,@function
        .size           $__internal_2_$__cuda_sm20_dblrcp_rn_slowpath_v3,($__internal_3_$__cuda_sm20_div_rn_f64_full - $__internal_2_$__cuda_sm20_dblrcp_rn_slowpath_v3)
$__internal_2_$__cuda_sm20_dblrcp_rn_slowpath_v3:
        /* <DEDUP_REMOVED lines=14> */
[----:B------:R-:W-:Y:S02]  /*0be0*/  IMAD.MOV.U32 R6, RZ, RZ, R12 ;  /* 0x000000ffff067224 */ /* 0x000fe400078e000c */
[----:B------:R-:W-:Y:S01]  /*0bf0*/  IMAD.MOV.U32 R8, RZ, RZ, R3 ;  /* 0x000000ffff087224 */ /* 0x000fe200078e0003 */
[----:B------:R-:W0:Y:S05]  /*0c00*/  MUFU.RCP64H R9, R7 ;  /* 0x0000000700097308 */ /* 0x000e2a0000001800 */
        /* <DEDUP_REMOVED lines=10> */
.L_x_32:
        /* <DEDUP_REMOVED lines=10> */
.L_x_30:
[----:B------:R-:W-:Y:S01]  /*0d50*/  LOP3.LUT R7, R13, 0x80000, RZ, 0xfc, !PT ;  /* 0x000800000d077812 */ /* 0x000fe200078efcff */
[----:B------:R-:W-:-:S07]  /*0d60*/  IMAD.MOV.U32 R6, RZ, RZ, R12 ;  /* 0x000000ffff067224 */ /* 0x000fce00078e000c */
.L_x_31:
[----:B------:R-:W-:Y:S05]  /*0d70*/  BSYNC.RECONVERGENT B1 ;  /* 0x0000000000017941 */ /* 0x000fea0003800200 */
.L_x_29:
[----:B------:R-:W-:-:S04]  /*0d80*/  IMAD.MOV.U32 R3, RZ, RZ, 0x0 ;  /* 0x00000000ff037424 */ /* 0x000fc800078e00ff */
[----:B------:R-:W-:Y:S05]  /*0d90*/  RET.REL.NODEC R2 `(cfo_batch_f32) ;  /* 0xfffffff002987950 */ /* 0x000fea0003c3ffff */
        .weak           $__internal_3_$__cuda_sm20_div_rn_f64_full
        .type           $__internal_3_$__cuda_sm20_div_rn_f64_full,@function
        .size           $__internal_3_$__cuda_sm20_div_rn_f64_full,(.L_x_42 - $__internal_3_$__cuda_sm20_div_rn_f64_full)
$__internal_3_$__cuda_sm20_div_rn_f64_full:
[----:B------:R-:W-:Y:S01]  /*0da0*/  FSETP.GEU.AND P2, PT, |R25|, 1.469367938527859385e-39, PT ;  /* 0x001000001900780b */ /* 0x000fe20003f4e200 */
[----:B------:R-:W-:Y:S01]  /*0db0*/  IMAD.MOV.U32 R37, RZ, RZ, 0x1ca00000 ;  /* 0x1ca00000ff257424 */ /* 0x000fe200078e00ff */
[C---:B------:R-:W-:Y:S01]  /*0dc0*/  FSETP.GEU.AND P0, PT, |R29|.reuse, 1.469367938527859385e-39, PT ;  /* 0x001000001d00780b */ /* 0x040fe20003f0e200 */
[----:B------:R-:W-:Y:S01]  /*0dd0*/  IMAD.MOV.U32 R30, RZ, RZ, 0x1 ;  /* 0x00000001ff1e7424 */ /* 0x000fe200078e00ff */
[----:B------:R-:W-:Y:S01]  /*0de0*/  LOP3.LUT R26, R29, 0x800fffff, RZ, 0xc0, !PT ;  /* 0x800fffff1d1a7812 */ /* 0x000fe200078ec0ff */
[----:B------:R-:W-:Y:S01]  /*0df0*/  BSSY.RECONVERGENT B2, `(.L_x_33) ;  /* 0x0000052000027945 */ /* 0x000fe20003800200 */
[----:B------:R-:W-:Y:S02]  /*0e00*/  LOP3.LUT R21, R25, 0x7ff00000, RZ, 0xc0, !PT ;  /* 0x7ff0000019157812 */ /* 0x000fe400078ec0ff */
[----:B------:R-:W-:Y:S01]  /*0e10*/  LOP3.LUT R27, R26, 0x3ff00000, RZ, 0xfc, !PT ;  /* 0x3ff000001a1b7812 */ /* 0x000fe200078efcff */
[----:B------:R-:W-:Y:S01]  /*0e20*/  IMAD.MOV.U32 R26, RZ, RZ, R28 ;  /* 0x000000ffff1a7224 */ /* 0x000fe200078e001c */
[----:B------:R-:W-:-:S03]  /*0e30*/  LOP3.LUT R38, R29, 0x7ff00000, RZ, 0xc0, !PT ;  /* 0x7ff000001d267812 */ /* 0x000fc600078ec0ff */
[----:B------:R-:W-:Y:S01]  /*0e40*/  @!P2 LOP3.LUT R2, R29, 0x7ff00000, RZ, 0xc0, !PT ;  /* 0x7ff000001d02a812 */ /* 0x000fe200078ec0ff */
[----:B------:R-:W-:Y:S01]  /*0e50*/  @!P2 IMAD.MOV.U32 R32, RZ, RZ, RZ ;  /* 0x000000ffff20a224 */ /* 0x000fe200078e00ff */
[----:B------:R-:W-:Y:S01]  /*0e60*/  @!P0 DMUL R26, R28, 8.98846567431157953865e+307 ;  /* 0x7fe000001c1a8828 */ /* 0x000fe20000000000 */
[C---:B------:R-:W-:Y:S02]  /*0e70*/  ISETP.GE.U32.AND P1, PT, R21.reuse, R38, PT ;  /* 0x000000261500720c */ /* 0x040fe40003f26070 */
[----:B------:R-:W-:Y:S02]  /*0e80*/  @!P2 ISETP.GE.U32.AND P3, PT, R21, R2, PT ;  /* 0x000000021500a20c */ /* 0x000fe40003f66070 */
[C---:B------:R-:W-:Y:S01]  /*0e90*/  SEL R3, R37.reuse, 0x63400000, !P1 ;  /* 0x6340000025037807 */ /* 0x040fe20004800000 */
[----:B------:R-:W0:Y:S01]  /*0ea0*/  MUFU.RCP64H R31, R27 ;  /* 0x0000001b001f7308 */ /* 0x000e220000001800 */
[----:B------:R-:W-:Y:S02]  /*0eb0*/  @!P2 SEL R33, R37, 0x63400000, !P3 ;  /* 0x634000002521a807 */ /* 0x000fe40005800000 */
[----:B------:R-:W-:-:S02]  /*0ec0*/  LOP3.LUT R3, R3, 0x800fffff, R25, 0xf8, !PT ;  /* 0x800fffff03037812 */ /* 0x000fc400078ef819 */
[----:B------:R-:W-:Y:S02]  /*0ed0*/  @!P2 LOP3.LUT R33, R33, 0x80000000, R25, 0xf8, !PT ;  /* 0x800000002121a812 */ /* 0x000fe400078ef819 */
[----:B------:R-:W-:Y:S02]  /*0ee0*/  MOV R2, R24 ;  /* 0x0000001800027202 */ /* 0x000fe40000000f00 */
[----:B------:R-:W-:Y:S02]  /*0ef0*/  @!P2 LOP3.LUT R33, R33, 0x100000, RZ, 0xfc, !PT ;  /* 0x001000002121a812 */ /* 0x000fe400078efcff */
[----:B------:R-:W-:-:S04]  /*0f00*/  @!P0 LOP3.LUT R38, R27, 0x7ff00000, RZ, 0xc0, !PT ;  /* 0x7ff000001b268812 */ /* 0x000fc800078ec0ff */
[----:B------:R-:W-:Y:S02]  /*0f10*/  @!P2 DFMA R2, R2, 2, -R32 ;  /* 0x400000000202a82b */ /* 0x000fe40000000820 */
[----:B0-----:R-:W-:-:S08]  /*0f20*/  DFMA R32, R30, -R26, 1 ;  /* 0x3ff000001e20742b */ /* 0x001fd0000000081a */
[----:B------:R-:W-:-:S08]  /*0f30*/  DFMA R32, R32, R32, R32 ;  /* 0x000000202020722b */ /* 0x000fd00000000020 */
[----:B------:R-:W-:-:S08]  /*0f40*/  DFMA R30, R30, R32, R30 ;  /* 0x000000201e1e722b */ /* 0x000fd0000000001e */
[----:B------:R-:W-:-:S08]  /*0f50*/  DFMA R32, R30, -R26, 1 ;  /* 0x3ff000001e20742b */ /* 0x000fd0000000081a */
[----:B------:R-:W-:-:S08]  /*0f60*/  DFMA R30, R30, R32, R30 ;  /* 0x000000201e1e722b */ /* 0x000fd0000000001e */
[----:B------:R-:W-:-:S08]  /*0f70*/  DMUL R32, R30, R2 ;  /* 0x000000021e207228 */ /* 0x000fd00000000000 */
[----:B------:R-:W-:-:S08]  /*0f80*/  DFMA R34, R32, -R26, R2 ;  /* 0x8000001a2022722b */ /* 0x000fd00000000002 */
[----:B------:R-:W-:Y:S01]  /*0f90*/  DFMA R34, R30, R34, R32 ;  /* 0x000000221e22722b */ /* 0x000fe20000000020 */
[----:B------:R-:W-:Y:S01]  /*0fa0*/  IMAD.MOV.U32 R33, RZ, RZ, R21 ;  /* 0x000000ffff217224 */ /* 0x000fe200078e0015 */
[----:B------:R-:W-:-:S05]  /*0fb0*/  @!P2 LOP3.LUT R33, R3, 0x7ff00000, RZ, 0xc0, !PT ;  /* 0x7ff000000321a812 */ /* 0x000fca00078ec0ff */
[----:B------:R-:W-:-:S05]  /*0fc0*/  VIADD R30, R33, 0xffffffff ;  /* 0xffffffff211e7836 */ /* 0x000fca0000000000 */
[----:B------:R-:W-:Y:S01]  /*0fd0*/  ISETP.GT.U32.AND P0, PT, R30, 0x7feffffe, PT ;  /* 0x7feffffe1e00780c */ /* 0x000fe20003f04070 */
[----:B------:R-:W-:-:S05]  /*0fe0*/  VIADD R30, R38, 0xffffffff ;  /* 0xffffffff261e7836 */ /* 0x000fca0000000000 */
[----:B------:R-:W-:-:S13]  /*0ff0*/  ISETP.GT.U32.OR P0, PT, R30, 0x7feffffe, P0 ;  /* 0x7feffffe1e00780c */ /* 0x000fda0000704470 */
[----:B------:R-:W-:Y:S05]  /*1000*/  @P0 BRA `(.L_x_34) ;  /* 0x00000000006c0947 */ /* 0x000fea0003800000 */
[----:B------:R-:W-:-:S04]  /*1010*/  LOP3.LUT R24, R29, 0x7ff00000, RZ, 0xc0, !PT ;  /* 0x7ff000001d187812 */ /* 0x000fc800078ec0ff */
[CC--:B------:R-:W-:Y:S02]  /*1020*/  ISETP.GE.U32.AND P0, PT, R21.reuse, R24.reuse, PT ;  /* 0x000000181500720c */ /* 0x0c0fe40003f06070 */
[----:B------:R-:W-:Y:S02]  /*1030*/  VIADDMNMX R21, R21, -R24, 0xb9600000, !PT ;  /* 0xb960000015157446 */ /* 0x000fe40007800918 */
[----:B------:R-:W-:Y:S02]  /*1040*/  SEL R24, R37, 0x63400000, !P0 ;  /* 0x6340000025187807 */ /* 0x000fe40004000000 */
[----:B------:R-:W-:-:S05]  /*1050*/  VIMNMX R21, PT, PT, R21, 0x46a00000, PT ;  /* 0x46a0000015157848 */ /* 0x000fca0003fe0100 */
[----:B------:R-:W-:Y:S01]  /*1060*/  IMAD.IADD R21, R21, 0x1, -R24 ;  /* 0x0000000115157824 */ /* 0x000fe200078e0a18 */
[----:B------:R-:W-:-:S03]  /*1070*/  MOV R24, RZ ;  /* 0x000000ff00187202 */ /* 0x000fc60000000f00 */
        /* <DEDUP_REMOVED lines=10> */
[----:B------:R-:W-:Y:S01]  /*1120*/  IMAD.MOV R3, RZ, RZ, -R21 ;  /* 0x000000ffff037224 */ /* 0x000fe200078e0a15 */
[----:B------:R-:W-:Y:S01]  /*1130*/  DMUL.RP R24, R34, R24 ;  /* 0x0000001822187228 */ /* 0x000fe20000008000 */
[----:B------:R-:W-:-:S06]  /*1140*/  IMAD.MOV.U32 R2, RZ, RZ, RZ ;  /* 0x000000ffff027224 */ /* 0x000fcc00078e00ff */
[----:B------:R-:W-:-:S03]  /*1150*/  DFMA R2, R30, -R2, R34 ;  /* 0x800000021e02722b */ /* 0x000fc60000000022 */
[----:B------:R-:W-:-:S03]  /*1160*/  LOP3.LUT R29, R25, R29, RZ, 0x3c, !PT ;  /* 0x0000001d191d7212 */ /* 0x000fc600078e3cff */
[----:B------:R-:W-:-:S04]  /*1170*/  IADD3 R2, PT, PT, -R21, -0x43300000, RZ ;  /* 0xbcd0000015027810 */ /* 0x000fc80007ffe1ff */
[----:B------:R-:W-:-:S04]  /*1180*/  FSETP.NEU.AND P0, PT, |R3|, R2, PT ;  /* 0x000000020300720b */ /* 0x000fc80003f0d200 */
[----:B------:R-:W-:Y:S02]  /*1190*/  FSEL R30, R24, R30, !P0 ;  /* 0x0000001e181e7208 */ /* 0x000fe40004000000 */
[----:B------:R-:W-:Y:S01]  /*11a0*/  FSEL R31, R29, R31, !P0 ;  /* 0x0000001f1d1f7208 */ /* 0x000fe20004000000 */
[----:B------:R-:W-:Y:S06]  /*11b0*/  BRA `(.L_x_35) ;  /* 0x0000000000547947 */ /* 0x000fec0003800000 */
.L_x_34:
        /* <DEDUP_REMOVED lines=16> */
.L_x_37:
[----:B------:R-:W-:Y:S01]  /*12c0*/  LOP3.LUT R31, R29, 0x80000, RZ, 0xfc, !PT ;  /* 0x000800001d1f7812 */ /* 0x000fe200078efcff */
[----:B------:R-:W-:Y:S01]  /*12d0*/  IMAD.MOV.U32 R30, RZ, RZ, R28 ;  /* 0x000000ffff1e7224 */ /* 0x000fe200078e001c */
[----:B------:R-:W-:Y:S06]  /*12e0*/  BRA `(.L_x_35) ;  /* 0x0000000000087947 */ /* 0x000fec0003800000 */
.L_x_36:
[----:B------:R-:W-:Y:S01]  /*12f0*/  LOP3.LUT R31, R25, 0x80000, RZ, 0xfc, !PT ;  /* 0x00080000191f7812 */ /* 0x000fe200078efcff */
[----:B------:R-:W-:-:S07]  /*1300*/  IMAD.MOV.U32 R30, RZ, RZ, R24 ;  /* 0x000000ffff1e7224 */ /* 0x000fce00078e0018 */
.L_x_35:
[----:B------:R-:W-:Y:S05]  /*1310*/  BSYNC.RECONVERGENT B2 ;  /* 0x0000000000027941 */ /* 0x000fea0003800200 */
.L_x_33:
[----:B------:R-:W-:Y:S02]  /*1320*/  IMAD.MOV.U32 R37, RZ, RZ, 0x0 ;  /* 0x00000000ff257424 */ /* 0x000fe400078e00ff */
[----:B------:R-:W-:Y:S02]  /*1330*/  IMAD.MOV.U32 R2, RZ, RZ, R30 ;  /* 0x000000ffff027224 */ /* 0x000fe400078e001e */
[----:B------:R-:W-:Y:S01]  /*1340*/  IMAD.MOV.U32 R3, RZ, RZ, R31 ;  /* 0x000000ffff037224 */ /* 0x000fe200078e001f */
[----:B------:R-:W-:Y:S06]  /*1350*/  RET.REL.NODEC R36 `(cfo_batch_f32) ;  /* 0xffffffec24287950 */ /* 0x000fec0003c3ffff */
.L_x_38:
        /* <DEDUP_REMOVED lines=10> */
.L_x_42:


//--------------------- .nv.shared.reserved.0     --------------------------
	.section	.nv.shared.reserved.0,"aw",@nobits
	.weak		__nv_reservedSMEM_offset_0_alias
	.size		__nv_reservedSMEM_offset_0_alias, 0, 64
	.other		__nv_reservedSMEM_offset_0_alias,@"STO_CUDA_RESERVED_SHARED STV_DEFAULT"
__nv_reservedSMEM_offset_0_alias:
	.zero		0
	.zero		64


//--------------------- .nv.constant0.cfo_many_series_one_param_time_major_f32 --------------------------
	.section	.nv.constant0.cfo_many_series_one_param_time_major_f32,"a",@progbits
	.sectionflags	@""
	.align	4
.nv.constant0.cfo_many_series_one_param_time_major_f32:
	.zero		952


//--------------------- .nv.constant0.cfo_batch_f32 --------------------------
	.section	.nv.constant0.cfo_batch_f32,"a",@progbits
	.sectionflags	@""
	.align	4
.nv.constant0.cfo_batch_f32:
	.zero		960


//--------------------- SYMBOLS --------------------------

	.type		.nv.reservedSmem.offset0,@object
	.size		.nv.reservedSmem.offset0,0x4
